	.target	sm_90a

	.elftype	@"ET_EXEC"


//--------------------- .note.nv.tkinfo           --------------------------
	.section	.note.nv.tkinfo,"",@"SHT_NOTE"
	.sectionflags	@"SHF_NOTE_NV_TKINFO"
	.tkinfo
        /*0018*/ 	.word	0x00000002
        /*0030*/ 	.string	""
        /*0030*/ 	.string	"ptxas"
        /*0030*/ 	.string	"Cuda compilation tools, release 13.0, V13.0.88"
        /*0030*/ 	.string	"Build cuda_13.0.r13.0/compiler.36424714_0"
        /*0030*/ 	.string	"-arch sm_90a -m 64 "



//--------------------- .note.nv.cuinfo           --------------------------
	.section	.note.nv.cuinfo,"",@"SHT_NOTE"
	.sectionflags	@"SHF_NOTE_NV_CUINFO"
        /*0018*/ 	.short	0x0002
        /*001a*/ 	.short	0x005a
        /*001c*/ 	.short	0x0082
	.zero		2


//--------------------- .nv.info                  --------------------------
	.section	.nv.info,"",@"SHT_CUDA_INFO"
	.align	4


	//----- nvinfo : EIATTR_REGCOUNT
	.align		4
        /*0000*/ 	.byte	0x04, 0x2f
        /*0002*/ 	.short	(.L_12 - .L_11)
	.align		4
.L_11:
        /*0004*/ 	.word	index@(_ZN7cutlass13device_kernelINS_4conv6kernel13ConvUniversalINS1_16ConvProblemShapeILNS1_8OperatorE2ELi3EEENS1_10collective14CollectiveConvINS1_46MainloopSm90TmaGmmaWarpSpecializedImplicitGemmILS5_2ELi28ELi3EN4cute5tupleIJNSA_1CILi2EEENSC_ILi1EEESE_EEENS1_36KernelImplicitTmaWarpSpecializedSm90ELi1EEENSB_IJNSC_ILi64EEENSB_IJSI_EEENSB_IJNSC_ILi32EEEEEEEEENS_6half_tESN_NSA_8TiledMMAINSA_8MMA_AtomIJNSA_4SM904GMMA25MMA_64x64x16_F32F16F16_SSILNSR_5MajorE1ELST_1ELNSR_7ScaleInE1ELSU_1EEEEEENSA_6LayoutINSB_IJSE_SE_SE_EEENSB_IJNSC_ILi0EEESZ_SZ_EEEEENSB_IJNSA_10UnderscoreES12_S12_EEEEENS7_6detail26Sm90ImplicitGemmTileTraitsINSA_13SM90_TMA_LOADENSA_14ComposedLayoutINSA_7SwizzleILi3ELi4ELi3EEENSA_18smem_ptr_flag_bitsILi16EEENSX_INSB_IJNSB_IJSI_SE_EEENSB_IJNSC_ILi8EEENSC_ILi4EEEEEENSB_IJSE_NSC_ILi28EEEEEEEEENSB_IJNSB_IJSE_SZ_EEENSB_IJSI_NSC_ILi512EEEEEENSB_IJSZ_NSC_ILi2048EEEEEEEEEEEEEvEENS16_INSA_30SM90_TMA_LOAD_IM2COL_MULTICASTES1R_vEEEENS_8epilogue10collective6detail29Sm90TmaWarpSpecializedAdapterINS1X_15DefaultEpilogueISN_NSB_IJlNSB_IJSE_lllEEESZ_EEES22_NS1W_6thread17LinearCombinationISN_Li1EffLNS23_9ScaleType4KindE0ELNS_15FloatRoundStyleE2ESN_EENS_4gemm15EpilogueDefaultEEEEEvvEEEEvNT_6ParamsE)
        /*0008*/ 	.word	0x00000046


	//----- nvinfo : EIATTR_FRAME_SIZE
	.align		4
.L_12:
        /*000c*/ 	.byte	0x04, 0x11
        /*000e*/ 	.short	(.L_14 - .L_13)
	.align		4
.L_13:
        /*0010*/ 	.word	index@(_ZN7cutlass13device_kernelINS_4conv6kernel13ConvUniversalINS1_16ConvProblemShapeILNS1_8OperatorE2ELi3EEENS1_10collective14CollectiveConvINS1_46MainloopSm90TmaGmmaWarpSpecializedImplicitGemmILS5_2ELi28ELi3EN4cute5tupleIJNSA_1CILi2EEENSC_ILi1EEESE_EEENS1_36KernelImplicitTmaWarpSpecializedSm90ELi1EEENSB_IJNSC_ILi64EEENSB_IJSI_EEENSB_IJNSC_ILi32EEEEEEEEENS_6half_tESN_NSA_8TiledMMAINSA_8MMA_AtomIJNSA_4SM904GMMA25MMA_64x64x16_F32F16F16_SSILNSR_5MajorE1ELST_1ELNSR_7ScaleInE1ELSU_1EEEEEENSA_6LayoutINSB_IJSE_SE_SE_EEENSB_IJNSC_ILi0EEESZ_SZ_EEEEENSB_IJNSA_10UnderscoreES12_S12_EEEEENS7_6detail26Sm90ImplicitGemmTileTraitsINSA_13SM90_TMA_LOADENSA_14ComposedLayoutINSA_7SwizzleILi3ELi4ELi3EEENSA_18smem_ptr_flag_bitsILi16EEENSX_INSB_IJNSB_IJSI_SE_EEENSB_IJNSC_ILi8EEENSC_ILi4EEEEEENSB_IJSE_NSC_ILi28EEEEEEEEENSB_IJNSB_IJSE_SZ_EEENSB_IJSI_NSC_ILi512EEEEEENSB_IJSZ_NSC_ILi2048EEEEEEEEEEEEEvEENS16_INSA_30SM90_TMA_LOAD_IM2COL_MULTICASTES1R_vEEEENS_8epilogue10collective6detail29Sm90TmaWarpSpecializedAdapterINS1X_15DefaultEpilogueISN_NSB_IJlNSB_IJSE_lllEEESZ_EEES22_NS1W_6thread17LinearCombinationISN_Li1EffLNS23_9ScaleType4KindE0ELNS_15FloatRoundStyleE2ESN_EENS_4gemm15EpilogueDefaultEEEEEvvEEEEvNT_6ParamsE)
        /*0014*/ 	.word	0x00000000


	//----- nvinfo : EIATTR_MIN_STACK_SIZE
	.align		4
.L_14:
        /*0018*/ 	.byte	0x04, 0x12
        /*001a*/ 	.short	(.L_16 - .L_15)
	.align		4
.L_15:
        /*001c*/ 	.word	index@(_ZN7cutlass13device_kernelINS_4conv6kernel13ConvUniversalINS1_16ConvProblemShapeILNS1_8OperatorE2ELi3EEENS1_10collective14CollectiveConvINS1_46MainloopSm90TmaGmmaWarpSpecializedImplicitGemmILS5_2ELi28ELi3EN4cute5tupleIJNSA_1CILi2EEENSC_ILi1EEESE_EEENS1_36KernelImplicitTmaWarpSpecializedSm90ELi1EEENSB_IJNSC_ILi64EEENSB_IJSI_EEENSB_IJNSC_ILi32EEEEEEEEENS_6half_tESN_NSA_8TiledMMAINSA_8MMA_AtomIJNSA_4SM904GMMA25MMA_64x64x16_F32F16F16_SSILNSR_5MajorE1ELST_1ELNSR_7ScaleInE1ELSU_1EEEEEENSA_6LayoutINSB_IJSE_SE_SE_EEENSB_IJNSC_ILi0EEESZ_SZ_EEEEENSB_IJNSA_10UnderscoreES12_S12_EEEEENS7_6detail26Sm90ImplicitGemmTileTraitsINSA_13SM90_TMA_LOADENSA_14ComposedLayoutINSA_7SwizzleILi3ELi4ELi3EEENSA_18smem_ptr_flag_bitsILi16EEENSX_INSB_IJNSB_IJSI_SE_EEENSB_IJNSC_ILi8EEENSC_ILi4EEEEEENSB_IJSE_NSC_ILi28EEEEEEEEENSB_IJNSB_IJSE_SZ_EEENSB_IJSI_NSC_ILi512EEEEEENSB_IJSZ_NSC_ILi2048EEEEEEEEEEEEEvEENS16_INSA_30SM90_TMA_LOAD_IM2COL_MULTICASTES1R_vEEEENS_8epilogue10collective6detail29Sm90TmaWarpSpecializedAdapterINS1X_15DefaultEpilogueISN_NSB_IJlNSB_IJSE_lllEEESZ_EEES22_NS1W_6thread17LinearCombinationISN_Li1EffLNS23_9ScaleType4KindE0ELNS_15FloatRoundStyleE2ESN_EENS_4gemm15EpilogueDefaultEEEEEvvEEEEvNT_6ParamsE)
        /*0020*/ 	.word	0x00000000
.L_16:


//--------------------- .nv.compat                --------------------------
	.section	.nv.compat,"",@"SHT_CUDA_COMPAT_INFO"
	.align	4
        /*0000*/ 	.byte	0x02, 0x09, 0x01, 0x00, 0x02, 0x02, 0x04, 0x00, 0x02, 0x05, 0x05, 0x00, 0x03, 0x07, 0x01, 0x01
        /*0010*/ 	.byte	0x02, 0x03, 0x01, 0x00, 0x02, 0x06, 0x01, 0x00, 0x04, 0x0b, 0x08, 0x00, 0x00, 0x00, 0x00, 0x00
        /*0020*/ 	.byte	0x00, 0x00, 0x00, 0x00


//--------------------- .nv.info._ZN7cutlass13device_kernelINS_4conv6kernel13ConvUniversalINS1_16ConvProblemShapeILNS1_8OperatorE2ELi3EEENS1_10collective14CollectiveConvINS1_46MainloopSm90TmaGmmaWarpSpecializedImplicitGemmILS5_2ELi28ELi3EN4cute5tupleIJNSA_1CILi2EEENSC_ILi1EEESE_EEENS1_36KernelImplicitTmaWarpSpecializedSm90ELi1EEENSB_IJNSC_ILi64EEENSB_IJSI_EEENSB_IJNSC_ILi32EEEEEEEEENS_6half_tESN_NSA_8TiledMMAINSA_8MMA_AtomIJNSA_4SM904GMMA25MMA_64x64x16_F32F16F16_SSILNSR_5MajorE1ELST_1ELNSR_7ScaleInE1ELSU_1EEEEEENSA_6LayoutINSB_IJSE_SE_SE_EEENSB_IJNSC_ILi0EEESZ_SZ_EEEEENSB_IJNSA_10UnderscoreES12_S12_EEEEENS7_6detail26Sm90ImplicitGemmTileTraitsINSA_13SM90_TMA_LOADENSA_14ComposedLayoutINSA_7SwizzleILi3ELi4ELi3EEENSA_18smem_ptr_flag_bitsILi16EEENSX_INSB_IJNSB_IJSI_SE_EEENSB_IJNSC_ILi8EEENSC_ILi4EEEEEENSB_IJSE_NSC_ILi28EEEEEEEEENSB_IJNSB_IJSE_SZ_EEENSB_IJSI_NSC_ILi512EEEEEENSB_IJSZ_NSC_ILi2048EEEEEEEEEEEEEvEENS16_INSA_30SM90_TMA_LOAD_IM2COL_MULTICASTES1R_vEEEENS_8epilogue10collective6detail29Sm90TmaWarpSpecializedAdapterINS1X_15DefaultEpilogueISN_NSB_IJlNSB_IJSE_lllEEESZ_EEES22_NS1W_6thread17LinearCombinationISN_Li1EffLNS23_9ScaleType4KindE0ELNS_15FloatRoundStyleE2ESN_EENS_4gemm15EpilogueDefaultEEEEEvvEEEEvNT_6ParamsE --------------------------
	.section	.nv.info._ZN7cutlass13device_kernelINS_4conv6kernel13ConvUniversalINS1_16ConvProblemShapeILNS1_8OperatorE2ELi3EEENS1_10collective14CollectiveConvINS1_46MainloopSm90TmaGmmaWarpSpecializedImplicitGemmILS5_2ELi28ELi3EN4cute5tupleIJNSA_1CILi2EEENSC_ILi1EEESE_EEENS1_36KernelImplicitTmaWarpSpecializedSm90ELi1EEENSB_IJNSC_ILi64EEENSB_IJSI_EEENSB_IJNSC_ILi32EEEEEEEEENS_6half_tESN_NSA_8TiledMMAINSA_8MMA_AtomIJNSA_4SM904GMMA25MMA_64x64x16_F32F16F16_SSILNSR_5MajorE1ELST_1ELNSR_7ScaleInE1ELSU_1EEEEEENSA_6LayoutINSB_IJSE_SE_SE_EEENSB_IJNSC_ILi0EEESZ_SZ_EEEEENSB_IJNSA_10UnderscoreES12_S12_EEEEENS7_6detail26Sm90ImplicitGemmTileTraitsINSA_13SM90_TMA_LOADENSA_14ComposedLayoutINSA_7SwizzleILi3ELi4ELi3EEENSA_18smem_ptr_flag_bitsILi16EEENSX_INSB_IJNSB_IJSI_SE_EEENSB_IJNSC_ILi8EEENSC_ILi4EEEEEENSB_IJSE_NSC_ILi28EEEEEEEEENSB_IJNSB_IJSE_SZ_EEENSB_IJSI_NSC_ILi512EEEEEENSB_IJSZ_NSC_ILi2048EEEEEEEEEEEEEvEENS16_INSA_30SM90_TMA_LOAD_IM2COL_MULTICASTES1R_vEEEENS_8epilogue10collective6detail29Sm90TmaWarpSpecializedAdapterINS1X_15DefaultEpilogueISN_NSB_IJlNSB_IJSE_lllEEESZ_EEES22_NS1W_6thread17LinearCombinationISN_Li1EffLNS23_9ScaleType4KindE0ELNS_15FloatRoundStyleE2ESN_EENS_4gemm15EpilogueDefaultEEEEEvvEEEEvNT_6ParamsE,"",@"SHT_CUDA_INFO"
	.sectionflags	@""
	.align	4


	//----- nvinfo : EIATTR_CUDA_API_VERSION
	.align		4
        /*0000*/ 	.byte	0x04, 0x37
        /*0002*/ 	.short	(.L_18 - .L_17)
.L_17:
        /*0004*/ 	.word	0x00000082


	//----- nvinfo : EIATTR_KPARAM_INFO
	.align		4
.L_18:
        /*0008*/ 	.byte	0x04, 0x17
        /*000a*/ 	.short	(.L_20 - .L_19)
.L_19:
        /*000c*/ 	.word	0x00000000
        /*0010*/ 	.short	0x0000
        /*0012*/ 	.short	0x0070
        /*0014*/ 	.byte	0x00, 0xf0, 0x01, 0x10


	//----- nvinfo : EIATTR_SPARSE_MMA_MASK
	.align		4
.L_20:
        /*0018*/ 	.byte	0x03, 0x50
        /*001a*/ 	.short	0x0000


	//----- nvinfo : EIATTR_MAXREG_COUNT
	.align		4
        /*001c*/ 	.byte	0x03, 0x1b
        /*001e*/ 	.short	0x00ff


	//----- nvinfo : EIATTR_NUM_BARRIERS
	.align		4
        /*0020*/ 	.byte	0x02, 0x4c
        /*0022*/ 	.byte	0x01
	.zero		1


	//----- nvinfo : EIATTR_MERCURY_ISA_VERSION
	.align		4
        /*0024*/ 	.byte	0x03, 0x5f
        /*0026*/ 	.short	0x0101


	//----- nvinfo : EIATTR_COOP_GROUP_MASK_REGIDS
	.align		4
        /*0028*/ 	.byte	0x04, 0x29
        /*002a*/ 	.short	(.L_22 - .L_21)


	//   ....[0]....
.L_21:
        /*002c*/ 	.word	0xffffffff


	//   ....[1]....
        /*0030*/ 	.word	0xffffffff


	//   ....[2]....
        /*0034*/ 	.word	0xffffffff


	//   ....[3]....
        /*0038*/ 	.word	0xffffffff


	//----- nvinfo : EIATTR_COOP_GROUP_INSTR_OFFSETS
	.align		4
.L_22:
        /*003c*/ 	.byte	0x04, 0x28
        /*003e*/ 	.short	(.L_24 - .L_23)


	//   ....[0]....
.L_23:
        /*0040*/ 	.word	0x00000070


	//   ....[1]....
        /*0044*/ 	.word	0x00000080


	//   ....[2]....
        /*0048*/ 	.word	0x00000140


	//   ....[3]....
        /*004c*/ 	.word	0x000009d0


	//----- nvinfo : EIATTR_MBARRIER_INSTR_OFFSETS
	.align		4
.L_24:
        /*0050*/ 	.byte	0x04, 0x39
        /*0052*/ 	.short	(.L_26 - .L_25)


	//   ....[0]....
.L_25:
        /*0054*/ 	.word	0x00000310
        /*0058*/ 	.word	0x000000ff
        /*005c*/ 	.word	0x00038000
        /*0060*/ 	.short	0x0100
        /*0062*/ 	.byte	0x08
	.zero		1


	//   ....[1]....
        /*0064*/ 	.word	0x00000320
        /*0068*/ 	.word	0x000000ff
        /*006c*/ 	.word	0x000380e0
        /*0070*/ 	.short	0x0100
        /*0072*/ 	.byte	0x08
	.zero		1


	//   ....[2]....
        /*0074*/ 	.word	0x00000330
        /*0078*/ 	.word	0x000000ff
        /*007c*/ 	.word	0x00038008
        /*0080*/ 	.short	0x0100
        /*0082*/ 	.byte	0x08
	.zero		1


	//   ....[3]....
        /*0084*/ 	.word	0x00000340
        /*0088*/ 	.word	0x000000ff
        /*008c*/ 	.word	0x000380e8
        /*0090*/ 	.short	0x0100
        /*0092*/ 	.byte	0x08
	.zero		1


	//   ....[4]....
        /*0094*/ 	.word	0x00000350
        /*0098*/ 	.word	0x000000ff
        /*009c*/ 	.word	0x00038010
        /*00a0*/ 	.short	0x0100
        /*00a2*/ 	.byte	0x08
	.zero		1


	//   ....[5]....
        /*00a4*/ 	.word	0x00000360
        /*00a8*/ 	.word	0x000000ff
        /*00ac*/ 	.word	0x000380f0
        /*00b0*/ 	.short	0x0100
        /*00b2*/ 	.byte	0x08
	.zero		1


	//   ....[6]....
        /*00b4*/ 	.word	0x00000370
        /*00b8*/ 	.word	0x000000ff
        /*00bc*/ 	.word	0x00038018
        /*00c0*/ 	.short	0x0100
        /*00c2*/ 	.byte	0x08
	.zero		1


	//   ....[7]....
        /*00c4*/ 	.word	0x00000380
        /*00c8*/ 	.word	0x000000ff
        /*00cc*/ 	.word	0x000380f8
        /*00d0*/ 	.short	0x0100
        /*00d2*/ 	.byte	0x08
	.zero		1


	//   ....[8]....
        /*00d4*/ 	.word	0x00000390
        /*00d8*/ 	.word	0x000000ff
        /*00dc*/ 	.word	0x00038020
        /*00e0*/ 	.short	0x0100
        /*00e2*/ 	.byte	0x08
	.zero		1


	//   ....[9]....
        /*00e4*/ 	.word	0x000003a0
        /*00e8*/ 	.word	0x000000ff
        /*00ec*/ 	.word	0x00038100
        /*00f0*/ 	.short	0x0100
        /*00f2*/ 	.byte	0x08
	.zero		1


	//   ....[10]....
        /*00f4*/ 	.word	0x000003b0
        /*00f8*/ 	.word	0x000000ff
        /*00fc*/ 	.word	0x00038028
        /*0100*/ 	.short	0x0100
        /*0102*/ 	.byte	0x08
	.zero		1


	//   ....[11]....
        /*0104*/ 	.word	0x000003c0
        /*0108*/ 	.word	0x000000ff
        /*010c*/ 	.word	0x00038108
        /*0110*/ 	.short	0x0100
        /*0112*/ 	.byte	0x08
	.zero		1


	//   ....[12]....
        /*0114*/ 	.word	0x000003d0
        /*0118*/ 	.word	0x000000ff
        /*011c*/ 	.word	0x00038030
        /*0120*/ 	.short	0x0100
        /*0122*/ 	.byte	0x08
	.zero		1


	//   ....[13]....
        /*0124*/ 	.word	0x000003e0
        /*0128*/ 	.word	0x000000ff
        /*012c*/ 	.word	0x00038110
        /*0130*/ 	.short	0x0100
        /*0132*/ 	.byte	0x08
	.zero		1


	//   ....[14]....
        /*0134*/ 	.word	0x000003f0
        /*0138*/ 	.word	0x000000ff
        /*013c*/ 	.word	0x00038038
        /*0140*/ 	.short	0x0100
        /*0142*/ 	.byte	0x08
	.zero		1


	//   ....[15]....
        /*0144*/ 	.word	0x00000400
        /*0148*/ 	.word	0x000000ff
        /*014c*/ 	.word	0x00038118
        /*0150*/ 	.short	0x0100
        /*0152*/ 	.byte	0x08
	.zero		1


	//   ....[16]....
        /*0154*/ 	.word	0x00000410
        /*0158*/ 	.word	0x000000ff
        /*015c*/ 	.word	0x00038040
        /*0160*/ 	.short	0x0100
        /*0162*/ 	.byte	0x08
	.zero		1


	//   ....[17]....
        /*0164*/ 	.word	0x00000420
        /*0168*/ 	.word	0x000000ff
        /*016c*/ 	.word	0x00038120
        /*0170*/ 	.short	0x0100
        /*0172*/ 	.byte	0x08
	.zero		1


	//   ....[18]....
        /*0174*/ 	.word	0x00000430
        /*0178*/ 	.word	0x000000ff
        /*017c*/ 	.word	0x00038048
        /*0180*/ 	.short	0x0100
        /*0182*/ 	.byte	0x08
	.zero		1


	//   ....[19]....
        /*0184*/ 	.word	0x00000440
        /*0188*/ 	.word	0x000000ff
        /*018c*/ 	.word	0x00038128
        /*0190*/ 	.short	0x0100
        /*0192*/ 	.byte	0x08
	.zero		1


	//   ....[20]....
        /*0194*/ 	.word	0x00000450
        /*0198*/ 	.word	0x000000ff
        /*019c*/ 	.word	0x00038050
        /*01a0*/ 	.short	0x0100
        /*01a2*/ 	.byte	0x08
	.zero		1


	//   ....[21]....
        /*01a4*/ 	.word	0x00000460
        /*01a8*/ 	.word	0x000000ff
        /*01ac*/ 	.word	0x00038130
        /*01b0*/ 	.short	0x0100
        /*01b2*/ 	.byte	0x08
	.zero		1


	//   ....[22]....
        /*01b4*/ 	.word	0x00000470
        /*01b8*/ 	.word	0x000000ff
        /*01bc*/ 	.word	0x00038058
        /*01c0*/ 	.short	0x0100
        /*01c2*/ 	.byte	0x08
	.zero		1


	//   ....[23]....
        /*01c4*/ 	.word	0x00000480
        /*01c8*/ 	.word	0x000000ff
        /*01cc*/ 	.word	0x00038138
        /*01d0*/ 	.short	0x0100
        /*01d2*/ 	.byte	0x08
	.zero		1


	//   ....[24]....
        /*01d4*/ 	.word	0x00000490
        /*01d8*/ 	.word	0x000000ff
        /*01dc*/ 	.word	0x00038060
        /*01e0*/ 	.short	0x0100
        /*01e2*/ 	.byte	0x08
	.zero		1


	//   ....[25]....
        /*01e4*/ 	.word	0x000004a0
        /*01e8*/ 	.word	0x000000ff
        /*01ec*/ 	.word	0x00038140
        /*01f0*/ 	.short	0x0100
        /*01f2*/ 	.byte	0x08
	.zero		1


	//   ....[26]....
        /*01f4*/ 	.word	0x000004b0
        /*01f8*/ 	.word	0x000000ff
        /*01fc*/ 	.word	0x00038068
        /*0200*/ 	.short	0x0100
        /*0202*/ 	.byte	0x08
	.zero		1


	//   ....[27]....
        /*0204*/ 	.word	0x000004c0
        /*0208*/ 	.word	0x000000ff
        /*020c*/ 	.word	0x00038148
        /*0210*/ 	.short	0x0100
        /*0212*/ 	.byte	0x08
	.zero		1


	//   ....[28]....
        /*0214*/ 	.word	0x000004d0
        /*0218*/ 	.word	0x000000ff
        /*021c*/ 	.word	0x00038070
        /*0220*/ 	.short	0x0100
        /*0222*/ 	.byte	0x08
	.zero		1


	//   ....[29]....
        /*0224*/ 	.word	0x000004e0
        /*0228*/ 	.word	0x000000ff
        /*022c*/ 	.word	0x00038150
        /*0230*/ 	.short	0x0100
        /*0232*/ 	.byte	0x08
	.zero		1


	//   ....[30]....
        /*0234*/ 	.word	0x000004f0
        /*0238*/ 	.word	0x000000ff
        /*023c*/ 	.word	0x00038078
        /*0240*/ 	.short	0x0100
        /*0242*/ 	.byte	0x08
	.zero		1


	//   ....[31]....
        /*0244*/ 	.word	0x00000500
        /*0248*/ 	.word	0x000000ff
        /*024c*/ 	.word	0x00038158
        /*0250*/ 	.short	0x0100
        /*0252*/ 	.byte	0x08
	.zero		1


	//   ....[32]....
        /*0254*/ 	.word	0x00000510
        /*0258*/ 	.word	0x000000ff
        /*025c*/ 	.word	0x00038080
        /*0260*/ 	.short	0x0100
        /*0262*/ 	.byte	0x08
	.zero		1


	//   ....[33]....
        /*0264*/ 	.word	0x00000520
        /*0268*/ 	.word	0x000000ff
        /*026c*/ 	.word	0x00038160
        /*0270*/ 	.short	0x0100
        /*0272*/ 	.byte	0x08
	.zero		1


	//   ....[34]....
        /*0274*/ 	.word	0x00000530
        /*0278*/ 	.word	0x000000ff
        /*027c*/ 	.word	0x00038088
        /*0280*/ 	.short	0x0100
        /*0282*/ 	.byte	0x08
	.zero		1


	//   ....[35]....
        /*0284*/ 	.word	0x00000540
        /*0288*/ 	.word	0x000000ff
        /*028c*/ 	.word	0x00038168
        /*0290*/ 	.short	0x0100
        /*0292*/ 	.byte	0x08
	.zero		1


	//   ....[36]....
        /*0294*/ 	.word	0x00000550
        /*0298*/ 	.word	0x000000ff
        /*029c*/ 	.word	0x00038090
        /*02a0*/ 	.short	0x0100
        /*02a2*/ 	.byte	0x08
	.zero		1


	//   ....[37]....
        /*02a4*/ 	.word	0x00000560
        /*02a8*/ 	.word	0x000000ff
        /*02ac*/ 	.word	0x00038170
        /*02b0*/ 	.short	0x0100
        /*02b2*/ 	.byte	0x08
	.zero		1


	//   ....[38]....
        /*02b4*/ 	.word	0x00000570
        /*02b8*/ 	.word	0x000000ff
        /*02bc*/ 	.word	0x00038098
        /*02c0*/ 	.short	0x0100
        /*02c2*/ 	.byte	0x08
	.zero		1


	//   ....[39]....
        /*02c4*/ 	.word	0x00000580
        /*02c8*/ 	.word	0x000000ff
        /*02cc*/ 	.word	0x00038178
        /*02d0*/ 	.short	0x0100
        /*02d2*/ 	.byte	0x08
	.zero		1


	//   ....[40]....
        /*02d4*/ 	.word	0x00000590
        /*02d8*/ 	.word	0x000000ff
        /*02dc*/ 	.word	0x000380a0
        /*02e0*/ 	.short	0x0100
        /*02e2*/ 	.byte	0x08
	.zero		1


	//   ....[41]....
        /*02e4*/ 	.word	0x000005a0
        /*02e8*/ 	.word	0x000000ff
        /*02ec*/ 	.word	0x00038180
        /*02f0*/ 	.short	0x0100
        /*02f2*/ 	.byte	0x08
	.zero		1


	//   ....[42]....
        /*02f4*/ 	.word	0x000005b0
        /*02f8*/ 	.word	0x000000ff
        /*02fc*/ 	.word	0x000380a8
        /*0300*/ 	.short	0x0100
        /*0302*/ 	.byte	0x08
	.zero		1


	//   ....[43]....
        /*0304*/ 	.word	0x000005c0
        /*0308*/ 	.word	0x000000ff
        /*030c*/ 	.word	0x00038188
        /*0310*/ 	.short	0x0100
        /*0312*/ 	.byte	0x08
	.zero		1


	//   ....[44]....
        /*0314*/ 	.word	0x000005d0
        /*0318*/ 	.word	0x000000ff
        /*031c*/ 	.word	0x000380b0
        /*0320*/ 	.short	0x0100
        /*0322*/ 	.byte	0x08
	.zero		1


	//   ....[45]....
        /*0324*/ 	.word	0x000005e0
        /*0328*/ 	.word	0x000000ff
        /*032c*/ 	.word	0x00038190
        /*0330*/ 	.short	0x0100
        /*0332*/ 	.byte	0x08
	.zero		1


	//   ....[46]....
        /*0334*/ 	.word	0x000005f0
        /*0338*/ 	.word	0x000000ff
        /*033c*/ 	.word	0x000380b8
        /*0340*/ 	.short	0x0100
        /*0342*/ 	.byte	0x08
	.zero		1


	//   ....[47]....
        /*0344*/ 	.word	0x00000600
        /*0348*/ 	.word	0x000000ff
        /*034c*/ 	.word	0x00038198
        /*0350*/ 	.short	0x0100
        /*0352*/ 	.byte	0x08
	.zero		1


	//   ....[48]....
        /*0354*/ 	.word	0x00000610
        /*0358*/ 	.word	0x000000ff
        /*035c*/ 	.word	0x000380c0
        /*0360*/ 	.short	0x0100
        /*0362*/ 	.byte	0x08
	.zero		1


	//   ....[49]....
        /*0364*/ 	.word	0x00000620
        /*0368*/ 	.word	0x000000ff
        /*036c*/ 	.word	0x000381a0
        /*0370*/ 	.short	0x0100
        /*0372*/ 	.byte	0x08
	.zero		1


	//   ....[50]....
        /*0374*/ 	.word	0x00000630
        /*0378*/ 	.word	0x000000ff
        /*037c*/ 	.word	0x000380c8
        /*0380*/ 	.short	0x0100
        /*0382*/ 	.byte	0x08
	.zero		1


	//   ....[51]....
        /*0384*/ 	.word	0x00000640
        /*0388*/ 	.word	0x000000ff
        /*038c*/ 	.word	0x000381a8
        /*0390*/ 	.short	0x0100
        /*0392*/ 	.byte	0x08
	.zero		1


	//   ....[52]....
        /*0394*/ 	.word	0x00000650
        /*0398*/ 	.word	0x000000ff
        /*039c*/ 	.word	0x000380d0
        /*03a0*/ 	.short	0x0100
        /*03a2*/ 	.byte	0x08
	.zero		1


	//   ....[53]....
        /*03a4*/ 	.word	0x00000660
        /*03a8*/ 	.word	0x000000ff
        /*03ac*/ 	.word	0x000381b0
        /*03b0*/ 	.short	0x0100
        /*03b2*/ 	.byte	0x08
	.zero		1


	//   ....[54]....
        /*03b4*/ 	.word	0x00000670
        /*03b8*/ 	.word	0x000000ff
        /*03bc*/ 	.word	0x000380d8
        /*03c0*/ 	.short	0x0100
        /*03c2*/ 	.byte	0x08
	.zero		1


	//   ....[55]....
        /*03c4*/ 	.word	0x00000680
        /*03c8*/ 	.word	0x000000ff
        /*03cc*/ 	.word	0x000381b8
        /*03d0*/ 	.short	0x0100
        /*03d2*/ 	.byte	0x08
	.zero		1


	//   ....[56]....
        /*03d4*/ 	.word	0x00001430
        /*03d8*/ 	.word	0x0000000b
        /*03dc*/ 	.word	0x00038000
        /*03e0*/ 	.short	0x010a
        /*03e2*/ 	.byte	0x3f
	.zero		1


	//   ....[57]....
        /*03e4*/ 	.word	0x00001700
        /*03e8*/ 	.word	0x0000000b
        /*03ec*/ 	.word	0x00038000
        /*03f0*/ 	.short	0x010a
        /*03f2*/ 	.byte	0x3f
	.zero		1


	//   ....[58]....
        /*03f4*/ 	.word	0x00001860
        /*03f8*/ 	.word	0x0000000b
        /*03fc*/ 	.word	0x00000000
        /*0400*/ 	.short	0x0101
        /*0402*/ 	.byte	0x3f
	.zero		1


	//   ....[59]....
        /*0404*/ 	.word	0x00001b10
        /*0408*/ 	.word	0x00000007
        /*040c*/ 	.word	0x00000000
        /*0410*/ 	.short	0x0101
        /*0412*/ 	.byte	0x3f
	.zero		1


	//   ....[60]....
        /*0414*/ 	.word	0x000049a0
        /*0418*/ 	.word	0x00000008
        /*041c*/ 	.word	0x000380e0
        /*0420*/ 	.short	0x010a
        /*0422*/ 	.byte	0x3f
	.zero		1


	//   ....[61]....
        /*0424*/ 	.word	0x000050b0
        /*0428*/ 	.word	0x00000002
        /*042c*/ 	.word	0x00000000
        /*0430*/ 	.short	0x010a
        /*0432*/ 	.byte	0x3f
	.zero		1


	//   ....[62]....
        /*0434*/ 	.word	0x00005160
        /*0438*/ 	.word	0x00000002
        /*043c*/ 	.word	0x00000000
        /*0440*/ 	.short	0x010a
        /*0442*/ 	.byte	0x3f
	.zero		1


	//   ....[63]....
        /*0444*/ 	.word	0x00005210
        /*0448*/ 	.word	0x00000002
        /*044c*/ 	.word	0x00000000
        /*0450*/ 	.short	0x010a
        /*0452*/ 	.byte	0x3f
	.zero		1


	//   ....[64]....
        /*0454*/ 	.word	0x000052c0
        /*0458*/ 	.word	0x00000002
        /*045c*/ 	.word	0x00000000
        /*0460*/ 	.short	0x010a
        /*0462*/ 	.byte	0x3f
	.zero		1


	//   ....[65]....
        /*0464*/ 	.word	0x00005370
        /*0468*/ 	.word	0x00000002
        /*046c*/ 	.word	0x00000000
        /*0470*/ 	.short	0x010a
        /*0472*/ 	.byte	0x3f
	.zero		1


	//   ....[66]....
        /*0474*/ 	.word	0x00005420
        /*0478*/ 	.word	0x00000002
        /*047c*/ 	.word	0x00000000
        /*0480*/ 	.short	0x010a
        /*0482*/ 	.byte	0x3f
	.zero		1


	//   ....[67]....
        /*0484*/ 	.word	0x000054d0
        /*0488*/ 	.word	0x00000002
        /*048c*/ 	.word	0x00000000
        /*0490*/ 	.short	0x010a
        /*0492*/ 	.byte	0x3f
	.zero		1


	//   ....[68]....
        /*0494*/ 	.word	0x00005580
        /*0498*/ 	.word	0x00000002
        /*049c*/ 	.word	0x00000000
        /*04a0*/ 	.short	0x010a
        /*04a2*/ 	.byte	0x3f
	.zero		1


	//   ....[69]....
        /*04a4*/ 	.word	0x00005630
        /*04a8*/ 	.word	0x00000002
        /*04ac*/ 	.word	0x00000000
        /*04b0*/ 	.short	0x010a
        /*04b2*/ 	.byte	0x3f
	.zero		1


	//   ....[70]....
        /*04b4*/ 	.word	0x000056e0
        /*04b8*/ 	.word	0x00000002
        /*04bc*/ 	.word	0x00000000
        /*04c0*/ 	.short	0x010a
        /*04c2*/ 	.byte	0x3f
	.zero		1


	//   ....[71]....
        /*04c4*/ 	.word	0x00005790
        /*04c8*/ 	.word	0x00000002
        /*04cc*/ 	.word	0x00000000
        /*04d0*/ 	.short	0x010a
        /*04d2*/ 	.byte	0x3f
	.zero		1


	//   ....[72]....
        /*04d4*/ 	.word	0x00005840
        /*04d8*/ 	.word	0x00000002
        /*04dc*/ 	.word	0x00000000
        /*04e0*/ 	.short	0x010a
        /*04e2*/ 	.byte	0x3f
	.zero		1


	//   ....[73]....
        /*04e4*/ 	.word	0x000058f0
        /*04e8*/ 	.word	0x00000002
        /*04ec*/ 	.word	0x00000000
        /*04f0*/ 	.short	0x010a
        /*04f2*/ 	.byte	0x3f
	.zero		1


	//   ....[74]....
        /*04f4*/ 	.word	0x000059a0
        /*04f8*/ 	.word	0x00000002
        /*04fc*/ 	.word	0x00000000
        /*0500*/ 	.short	0x010a
        /*0502*/ 	.byte	0x3f
	.zero		1


	//   ....[75]....
        /*0504*/ 	.word	0x00005a50
        /*0508*/ 	.word	0x00000002
        /*050c*/ 	.word	0x00000000
        /*0510*/ 	.short	0x010a
        /*0512*/ 	.byte	0x3f
	.zero		1


	//   ....[76]....
        /*0514*/ 	.word	0x00005b00
        /*0518*/ 	.word	0x00000002
        /*051c*/ 	.word	0x00000000
        /*0520*/ 	.short	0x010a
        /*0522*/ 	.byte	0x3f
	.zero		1


	//   ....[77]....
        /*0524*/ 	.word	0x00005bb0
        /*0528*/ 	.word	0x00000002
        /*052c*/ 	.word	0x00000000
        /*0530*/ 	.short	0x010a
        /*0532*/ 	.byte	0x3f
	.zero		1


	//   ....[78]....
        /*0534*/ 	.word	0x00005c60
        /*0538*/ 	.word	0x00000002
        /*053c*/ 	.word	0x00000000
        /*0540*/ 	.short	0x010a
        /*0542*/ 	.byte	0x3f
	.zero		1


	//   ....[79]....
        /*0544*/ 	.word	0x00005d10
        /*0548*/ 	.word	0x00000002
        /*054c*/ 	.word	0x00000000
        /*0550*/ 	.short	0x010a
        /*0552*/ 	.byte	0x3f
	.zero		1


	//   ....[80]....
        /*0554*/ 	.word	0x00005dc0
        /*0558*/ 	.word	0x00000002
        /*055c*/ 	.word	0x00000000
        /*0560*/ 	.short	0x010a
        /*0562*/ 	.byte	0x3f
	.zero		1


	//   ....[81]....
        /*0564*/ 	.word	0x00005e70
        /*0568*/ 	.word	0x00000002
        /*056c*/ 	.word	0x00000000
        /*0570*/ 	.short	0x010a
        /*0572*/ 	.byte	0x3f
	.zero		1


	//   ....[82]....
        /*0574*/ 	.word	0x00005f20
        /*0578*/ 	.word	0x00000002
        /*057c*/ 	.word	0x00000000
        /*0580*/ 	.short	0x010a
        /*0582*/ 	.byte	0x3f
	.zero		1


	//   ....[83]....
        /*0584*/ 	.word	0x00005fd0
        /*0588*/ 	.word	0x00000002
        /*058c*/ 	.word	0x00000000
        /*0590*/ 	.short	0x010a
        /*0592*/ 	.byte	0x3f
	.zero		1


	//   ....[84]....
        /*0594*/ 	.word	0x00006080
        /*0598*/ 	.word	0x00000002
        /*059c*/ 	.word	0x00000000
        /*05a0*/ 	.short	0x010a
        /*05a2*/ 	.byte	0x3f
	.zero		1


	//   ....[85]....
        /*05a4*/ 	.word	0x00006130
        /*05a8*/ 	.word	0x00000002
        /*05ac*/ 	.word	0x00000000
        /*05b0*/ 	.short	0x010a
        /*05b2*/ 	.byte	0x3f
	.zero		1


	//   ....[86]....
        /*05b4*/ 	.word	0x000061e0
        /*05b8*/ 	.word	0x00000002
        /*05bc*/ 	.word	0x00000000
        /*05c0*/ 	.short	0x010a
        /*05c2*/ 	.byte	0x3f
	.zero		1


	//   ....[87]....
        /*05c4*/ 	.word	0x00006290
        /*05c8*/ 	.word	0x00000002
        /*05cc*/ 	.word	0x00000000
        /*05d0*/ 	.short	0x010a
        /*05d2*/ 	.byte	0x3f
	.zero		1


	//   ....[88]....
        /*05d4*/ 	.word	0x00006340
        /*05d8*/ 	.word	0x00000003
        /*05dc*/ 	.word	0x00000000
        /*05e0*/ 	.short	0x010a
        /*05e2*/ 	.byte	0x3f
	.zero		1


	//----- nvinfo : EIATTR_NUM_MBARRIERS
	.align		4
.L_26:
        /*05e4*/ 	.byte	0x03, 0x38
        /*05e6*/ 	.short	0x0038


	//----- nvinfo : EIATTR_EXIT_INSTR_OFFSETS
	.align		4
        /*05e8*/ 	.byte	0x04, 0x1c
        /*05ea*/ 	.short	(.L_28 - .L_27)


	//   ....[0]....
.L_27:
        /*05ec*/ 	.word	0x00001250


	//   ....[1]....
        /*05f0*/ 	.word	0x00001cf0


	//   ....[2]....
        /*05f4*/ 	.word	0x00001dd0


	//   ....[3]....
        /*05f8*/ 	.word	0x00001ec0


	//   ....[4]....
        /*05fc*/ 	.word	0x00003bf0


	//   ....[5]....
        /*0600*/ 	.word	0x00003c20


	//   ....[6]....
        /*0604*/ 	.word	0x00004710


	//   ....[7]....
        /*0608*/ 	.word	0x00004740


	//   ....[8]....
        /*060c*/ 	.word	0x00004760


	//   ....[9]....
        /*0610*/ 	.word	0x00004fa0


	//   ....[10]....
        /*0614*/ 	.word	0x00006370


	//----- nvinfo : EIATTR_MAX_THREADS
	.align		4
.L_28:
        /*0618*/ 	.byte	0x04, 0x05
        /*061a*/ 	.short	(.L_30 - .L_29)
.L_29:
        /*061c*/ 	.word	0x00000100
        /*0620*/ 	.word	0x00000001
        /*0624*/ 	.word	0x00000001


	//----- nvinfo : EIATTR_CRS_STACK_SIZE
	.align		4
.L_30:
        /*0628*/ 	.byte	0x04, 0x1e
        /*062a*/ 	.short	(.L_32 - .L_31)
.L_31:
        /*062c*/ 	.word	0x00000000


	//----- nvinfo : EIATTR_CBANK_PARAM_SIZE
	.align		4
.L_32:
        /*0630*/ 	.byte	0x03, 0x19
        /*0632*/ 	.short	0x0470


	//----- nvinfo : EIATTR_PARAM_CBANK
	.align		4
        /*0634*/ 	.byte	0x04, 0x0a
        /*0636*/ 	.short	(.L_34 - .L_33)
	.align		4
.L_33:
        /*0638*/ 	.word	index@(.nv.constant0._ZN7cutlass13device_kernelINS_4conv6kernel13ConvUniversalINS1_16ConvProblemShapeILNS1_8OperatorE2ELi3EEENS1_10collective14CollectiveConvINS1_46MainloopSm90TmaGmmaWarpSpecializedImplicitGemmILS5_2ELi28ELi3EN4cute5tupleIJNSA_1CILi2EEENSC_ILi1EEESE_EEENS1_36KernelImplicitTmaWarpSpecializedSm90ELi1EEENSB_IJNSC_ILi64EEENSB_IJSI_EEENSB_IJNSC_ILi32EEEEEEEEENS_6half_tESN_NSA_8TiledMMAINSA_8MMA_AtomIJNSA_4SM904GMMA25MMA_64x64x16_F32F16F16_SSILNSR_5MajorE1ELST_1ELNSR_7ScaleInE1ELSU_1EEEEEENSA_6LayoutINSB_IJSE_SE_SE_EEENSB_IJNSC_ILi0EEESZ_SZ_EEEEENSB_IJNSA_10UnderscoreES12_S12_EEEEENS7_6detail26Sm90ImplicitGemmTileTraitsINSA_13SM90_TMA_LOADENSA_14ComposedLayoutINSA_7SwizzleILi3ELi4ELi3EEENSA_18smem_ptr_flag_bitsILi16EEENSX_INSB_IJNSB_IJSI_SE_EEENSB_IJNSC_ILi8EEENSC_ILi4EEEEEENSB_IJSE_NSC_ILi28EEEEEEEEENSB_IJNSB_IJSE_SZ_EEENSB_IJSI_NSC_ILi512EEEEEENSB_IJSZ_NSC_ILi2048EEEEEEEEEEEEEvEENS16_INSA_30SM90_TMA_LOAD_IM2COL_MULTICASTES1R_vEEEENS_8epilogue10collective6detail29Sm90TmaWarpSpecializedAdapterINS1X_15DefaultEpilogueISN_NSB_IJlNSB_IJSE_lllEEESZ_EEES22_NS1W_6thread17LinearCombinationISN_Li1EffLNS23_9ScaleType4KindE0ELNS_15FloatRoundStyleE2ESN_EENS_4gemm15EpilogueDefaultEEEEEvvEEEEvNT_6ParamsE)
        /*063c*/ 	.short	0x0210
        /*063e*/ 	.short	0x0470


	//----- nvinfo : EIATTR_SW_WAR
	.align		4
.L_34:
        /*0640*/ 	.byte	0x04, 0x36
        /*0642*/ 	.short	(.L_36 - .L_35)
.L_35:
        /*0644*/ 	.word	0x00000008
.L_36:


//--------------------- .nv.callgraph             --------------------------
	.section	.nv.callgraph,"",@"SHT_CUDA_CALLGRAPH"
	.align	4
	.sectionentsize	8
	.align		4
        /*0000*/ 	.word	0x00000000
	.align		4
        /*0004*/ 	.word	0xffffffff
	.align		4
        /*0008*/ 	.word	0x00000000
	.align		4
        /*000c*/ 	.word	0xfffffffe
	.align		4
        /*0010*/ 	.word	0x00000000
	.align		4
        /*0014*/ 	.word	0xfffffffd
	.align		4
        /*0018*/ 	.word	0x00000000
	.align		4
        /*001c*/ 	.word	0xfffffffc


//--------------------- .nv.constant4             --------------------------
	.section	.nv.constant4,"a",@progbits
	.align	8
	.align		8
.nv.constant4:
        /*0000*/ 	.dword	_ZN39_INTERNAL_855189fa_4_k_cu_f775e0bd_29164cuda3std3__45__cpo5beginE
	.align		8
        /*0008*/ 	.dword	_ZN39_INTERNAL_855189fa_4_k_cu_f775e0bd_29164cuda3std3__45__cpo3endE
	.align		8
        /*0010*/ 	.dword	_ZN39_INTERNAL_855189fa_4_k_cu_f775e0bd_29164cuda3std3__45__cpo6cbeginE
	.align		8
        /*0018*/ 	.dword	_ZN39_INTERNAL_855189fa_4_k_cu_f775e0bd_29164cuda3std3__45__cpo4cendE
	.align		8
        /*0020*/ 	.dword	_ZN39_INTERNAL_855189fa_4_k_cu_f775e0bd_29164cuda3std3__441_GLOBAL__N__855189fa_4_k_cu_f775e0bd_29166ignoreE
	.align		8
        /*0028*/ 	.dword	_ZN39_INTERNAL_855189fa_4_k_cu_f775e0bd_29164cuda3std3__419piecewise_constructE
	.align		8
        /*0030*/ 	.dword	_ZN39_INTERNAL_855189fa_4_k_cu_f775e0bd_29164cuda3std3__48in_placeE
	.align		8
        /*0038*/ 	.dword	_ZN39_INTERNAL_855189fa_4_k_cu_f775e0bd_29164cuda3std6ranges3__45__cpo4swapE
	.align		8
        /*0040*/ 	.dword	_ZN39_INTERNAL_855189fa_4_k_cu_f775e0bd_29164cuda3std6ranges3__45__cpo9iter_moveE
	.align		8
        /*0048*/ 	.dword	_ZN39_INTERNAL_855189fa_4_k_cu_f775e0bd_29164cute7productE
	.align		8
        /*0050*/ 	.dword	_ZN39_INTERNAL_855189fa_4_k_cu_f775e0bd_29164cute1_E


//--------------------- .text._ZN7cutlass13device_kernelINS_4conv6kernel13ConvUniversalINS1_16ConvProblemShapeILNS1_8OperatorE2ELi3EEENS1_10collective14CollectiveConvINS1_46MainloopSm90TmaGmmaWarpSpecializedImplicitGemmILS5_2ELi28ELi3EN4cute5tupleIJNSA_1CILi2EEENSC_ILi1EEESE_EEENS1_36KernelImplicitTmaWarpSpecializedSm90ELi1EEENSB_IJNSC_ILi64EEENSB_IJSI_EEENSB_IJNSC_ILi32EEEEEEEEENS_6half_tESN_NSA_8TiledMMAINSA_8MMA_AtomIJNSA_4SM904GMMA25MMA_64x64x16_F32F16F16_SSILNSR_5MajorE1ELST_1ELNSR_7ScaleInE1ELSU_1EEEEEENSA_6LayoutINSB_IJSE_SE_SE_EEENSB_IJNSC_ILi0EEESZ_SZ_EEEEENSB_IJNSA_10UnderscoreES12_S12_EEEEENS7_6detail26Sm90ImplicitGemmTileTraitsINSA_13SM90_TMA_LOADENSA_14ComposedLayoutINSA_7SwizzleILi3ELi4ELi3EEENSA_18smem_ptr_flag_bitsILi16EEENSX_INSB_IJNSB_IJSI_SE_EEENSB_IJNSC_ILi8EEENSC_ILi4EEEEEENSB_IJSE_NSC_ILi28EEEEEEEEENSB_IJNSB_IJSE_SZ_EEENSB_IJSI_NSC_ILi512EEEEEENSB_IJSZ_NSC_ILi2048EEEEEEEEEEEEEvEENS16_INSA_30SM90_TMA_LOAD_IM2COL_MULTICASTES1R_vEEEENS_8epilogue10collective6detail29Sm90TmaWarpSpecializedAdapterINS1X_15DefaultEpilogueISN_NSB_IJlNSB_IJSE_lllEEESZ_EEES22_NS1W_6thread17LinearCombinationISN_Li1EffLNS23_9ScaleType4KindE0ELNS_15FloatRoundStyleE2ESN_EENS_4gemm15EpilogueDefaultEEEEEvvEEEEvNT_6ParamsE --------------------------
	.section	.text._ZN7cutlass13device_kernelINS_4conv6kernel13ConvUniversalINS1_16ConvProblemShapeILNS1_8OperatorE2ELi3EEENS1_10collective14CollectiveConvINS1_46MainloopSm90TmaGmmaWarpSpecializedImplicitGemmILS5_2ELi28ELi3EN4cute5tupleIJNSA_1CILi2EEENSC_ILi1EEESE_EEENS1_36KernelImplicitTmaWarpSpecializedSm90ELi1EEENSB_IJNSC_ILi64EEENSB_IJSI_EEENSB_IJNSC_ILi32EEEEEEEEENS_6half_tESN_NSA_8TiledMMAINSA_8MMA_AtomIJNSA_4SM904GMMA25MMA_64x64x16_F32F16F16_SSILNSR_5MajorE1ELST_1ELNSR_7ScaleInE1ELSU_1EEEEEENSA_6LayoutINSB_IJSE_SE_SE_EEENSB_IJNSC_ILi0EEESZ_SZ_EEEEENSB_IJNSA_10UnderscoreES12_S12_EEEEENS7_6detail26Sm90ImplicitGemmTileTraitsINSA_13SM90_TMA_LOADENSA_14ComposedLayoutINSA_7SwizzleILi3ELi4ELi3EEENSA_18smem_ptr_flag_bitsILi16EEENSX_INSB_IJNSB_IJSI_SE_EEENSB_IJNSC_ILi8EEENSC_ILi4EEEEEENSB_IJSE_NSC_ILi28EEEEEEEEENSB_IJNSB_IJSE_SZ_EEENSB_IJSI_NSC_ILi512EEEEEENSB_IJSZ_NSC_ILi2048EEEEEEEEEEEEEvEENS16_INSA_30SM90_TMA_LOAD_IM2COL_MULTICASTES1R_vEEEENS_8epilogue10collective6detail29Sm90TmaWarpSpecializedAdapterINS1X_15DefaultEpilogueISN_NSB_IJlNSB_IJSE_lllEEESZ_EEES22_NS1W_6thread17LinearCombinationISN_Li1EffLNS23_9ScaleType4KindE0ELNS_15FloatRoundStyleE2ESN_EENS_4gemm15EpilogueDefaultEEEEEvvEEEEvNT_6ParamsE,"ax",@progbits
	.align	128
.text._ZN7cutlass13device_kernelINS_4conv6kernel13ConvUniversalINS1_16ConvProblemShapeILNS1_8OperatorE2ELi3EEENS1_10collective14CollectiveConvINS1_46MainloopSm90TmaGmmaWarpSpecializedImplicitGemmILS5_2ELi28ELi3EN4cute5tupleIJNSA_1CILi2EEENSC_ILi1EEESE_EEENS1_36KernelImplicitTmaWarpSpecializedSm90ELi1EEENSB_IJNSC_ILi64EEENSB_IJSI_EEENSB_IJNSC_ILi32EEEEEEEEENS_6half_tESN_NSA_8TiledMMAINSA_8MMA_AtomIJNSA_4SM904GMMA25MMA_64x64x16_F32F16F16_SSILNSR_5MajorE1ELST_1ELNSR_7ScaleInE1ELSU_1EEEEEENSA_6LayoutINSB_IJSE_SE_SE_EEENSB_IJNSC_ILi0EEESZ_SZ_EEEEENSB_IJNSA_10UnderscoreES12_S12_EEEEENS7_6detail26Sm90ImplicitGemmTileTraitsINSA_13SM90_TMA_LOADENSA_14ComposedLayoutINSA_7SwizzleILi3ELi4ELi3EEENSA_18smem_ptr_flag_bitsILi16EEENSX_INSB_IJNSB_IJSI_SE_EEENSB_IJNSC_ILi8EEENSC_ILi4EEEEEENSB_IJSE_NSC_ILi28EEEEEEEEENSB_IJNSB_IJSE_SZ_EEENSB_IJSI_NSC_ILi512EEEEEENSB_IJSZ_NSC_ILi2048EEEEEEEEEEEEEvEENS16_INSA_30SM90_TMA_LOAD_IM2COL_MULTICASTES1R_vEEEENS_8epilogue10collective6detail29Sm90TmaWarpSpecializedAdapterINS1X_15DefaultEpilogueISN_NSB_IJlNSB_IJSE_lllEEESZ_EEES22_NS1W_6thread17LinearCombinationISN_Li1EffLNS23_9ScaleType4KindE0ELNS_15FloatRoundStyleE2ESN_EENS_4gemm15EpilogueDefaultEEEEEvvEEEEvNT_6ParamsE:
        .type           _ZN7cutlass13device_kernelINS_4conv6kernel13ConvUniversalINS1_16ConvProblemShapeILNS1_8OperatorE2ELi3EEENS1_10collective14CollectiveConvINS1_46MainloopSm90TmaGmmaWarpSpecializedImplicitGemmILS5_2ELi28ELi3EN4cute5tupleIJNSA_1CILi2EEENSC_ILi1EEESE_EEENS1_36KernelImplicitTmaWarpSpecializedSm90ELi1EEENSB_IJNSC_ILi64EEENSB_IJSI_EEENSB_IJNSC_ILi32EEEEEEEEENS_6half_tESN_NSA_8TiledMMAINSA_8MMA_AtomIJNSA_4SM904GMMA25MMA_64x64x16_F32F16F16_SSILNSR_5MajorE1ELST_1ELNSR_7ScaleInE1ELSU_1EEEEEENSA_6LayoutINSB_IJSE_SE_SE_EEENSB_IJNSC_ILi0EEESZ_SZ_EEEEENSB_IJNSA_10UnderscoreES12_S12_EEEEENS7_6detail26Sm90ImplicitGemmTileTraitsINSA_13SM90_TMA_LOADENSA_14ComposedLayoutINSA_7SwizzleILi3ELi4ELi3EEENSA_18smem_ptr_flag_bitsILi16EEENSX_INSB_IJNSB_IJSI_SE_EEENSB_IJNSC_ILi8EEENSC_ILi4EEEEEENSB_IJSE_NSC_ILi28EEEEEEEEENSB_IJNSB_IJSE_SZ_EEENSB_IJSI_NSC_ILi512EEEEEENSB_IJSZ_NSC_ILi2048EEEEEEEEEEEEEvEENS16_INSA_30SM90_TMA_LOAD_IM2COL_MULTICASTES1R_vEEEENS_8epilogue10collective6detail29Sm90TmaWarpSpecializedAdapterINS1X_15DefaultEpilogueISN_NSB_IJlNSB_IJSE_lllEEESZ_EEES22_NS1W_6thread17LinearCombinationISN_Li1EffLNS23_9ScaleType4KindE0ELNS_15FloatRoundStyleE2ESN_EENS_4gemm15EpilogueDefaultEEEEEvvEEEEvNT_6ParamsE,@function
        .size           _ZN7cutlass13device_kernelINS_4conv6kernel13ConvUniversalINS1_16ConvProblemShapeILNS1_8OperatorE2ELi3EEENS1_10collective14CollectiveConvINS1_46MainloopSm90TmaGmmaWarpSpecializedImplicitGemmILS5_2ELi28ELi3EN4cute5tupleIJNSA_1CILi2EEENSC_ILi1EEESE_EEENS1_36KernelImplicitTmaWarpSpecializedSm90ELi1EEENSB_IJNSC_ILi64EEENSB_IJSI_EEENSB_IJNSC_ILi32EEEEEEEEENS_6half_tESN_NSA_8TiledMMAINSA_8MMA_AtomIJNSA_4SM904GMMA25MMA_64x64x16_F32F16F16_SSILNSR_5MajorE1ELST_1ELNSR_7ScaleInE1ELSU_1EEEEEENSA_6LayoutINSB_IJSE_SE_SE_EEENSB_IJNSC_ILi0EEESZ_SZ_EEEEENSB_IJNSA_10UnderscoreES12_S12_EEEEENS7_6detail26Sm90ImplicitGemmTileTraitsINSA_13SM90_TMA_LOADENSA_14ComposedLayoutINSA_7SwizzleILi3ELi4ELi3EEENSA_18smem_ptr_flag_bitsILi16EEENSX_INSB_IJNSB_IJSI_SE_EEENSB_IJNSC_ILi8EEENSC_ILi4EEEEEENSB_IJSE_NSC_ILi28EEEEEEEEENSB_IJNSB_IJSE_SZ_EEENSB_IJSI_NSC_ILi512EEEEEENSB_IJSZ_NSC_ILi2048EEEEEEEEEEEEEvEENS16_INSA_30SM90_TMA_LOAD_IM2COL_MULTICASTES1R_vEEEENS_8epilogue10collective6detail29Sm90TmaWarpSpecializedAdapterINS1X_15DefaultEpilogueISN_NSB_IJlNSB_IJSE_lllEEESZ_EEES22_NS1W_6thread17LinearCombinationISN_Li1EffLNS23_9ScaleType4KindE0ELNS_15FloatRoundStyleE2ESN_EENS_4gemm15EpilogueDefaultEEEEEvvEEEEvNT_6ParamsE,(.L_x_124 - _ZN7cutlass13device_kernelINS_4conv6kernel13ConvUniversalINS1_16ConvProblemShapeILNS1_8OperatorE2ELi3EEENS1_10collective14CollectiveConvINS1_46MainloopSm90TmaGmmaWarpSpecializedImplicitGemmILS5_2ELi28ELi3EN4cute5tupleIJNSA_1CILi2EEENSC_ILi1EEESE_EEENS1_36KernelImplicitTmaWarpSpecializedSm90ELi1EEENSB_IJNSC_ILi64EEENSB_IJSI_EEENSB_IJNSC_ILi32EEEEEEEEENS_6half_tESN_NSA_8TiledMMAINSA_8MMA_AtomIJNSA_4SM904GMMA25MMA_64x64x16_F32F16F16_SSILNSR_5MajorE1ELST_1ELNSR_7ScaleInE1ELSU_1EEEEEENSA_6LayoutINSB_IJSE_SE_SE_EEENSB_IJNSC_ILi0EEESZ_SZ_EEEEENSB_IJNSA_10UnderscoreES12_S12_EEEEENS7_6detail26Sm90ImplicitGemmTileTraitsINSA_13SM90_TMA_LOADENSA_14ComposedLayoutINSA_7SwizzleILi3ELi4ELi3EEENSA_18smem_ptr_flag_bitsILi16EEENSX_INSB_IJNSB_IJSI_SE_EEENSB_IJNSC_ILi8EEENSC_ILi4EEEEEENSB_IJSE_NSC_ILi28EEEEEEEEENSB_IJNSB_IJSE_SZ_EEENSB_IJSI_NSC_ILi512EEEEEENSB_IJSZ_NSC_ILi2048EEEEEEEEEEEEEvEENS16_INSA_30SM90_TMA_LOAD_IM2COL_MULTICASTES1R_vEEEENS_8epilogue10collective6detail29Sm90TmaWarpSpecializedAdapterINS1X_15DefaultEpilogueISN_NSB_IJlNSB_IJSE_lllEEESZ_EEES22_NS1W_6thread17LinearCombinationISN_Li1EffLNS23_9ScaleType4KindE0ELNS_15FloatRoundStyleE2ESN_EENS_4gemm15EpilogueDefaultEEEEEvvEEEEvNT_6ParamsE)
        .other          _ZN7cutlass13device_kernelINS_4conv6kernel13ConvUniversalINS1_16ConvProblemShapeILNS1_8OperatorE2ELi3EEENS1_10collective14CollectiveConvINS1_46MainloopSm90TmaGmmaWarpSpecializedImplicitGemmILS5_2ELi28ELi3EN4cute5tupleIJNSA_1CILi2EEENSC_ILi1EEESE_EEENS1_36KernelImplicitTmaWarpSpecializedSm90ELi1EEENSB_IJNSC_ILi64EEENSB_IJSI_EEENSB_IJNSC_ILi32EEEEEEEEENS_6half_tESN_NSA_8TiledMMAINSA_8MMA_AtomIJNSA_4SM904GMMA25MMA_64x64x16_F32F16F16_SSILNSR_5MajorE1ELST_1ELNSR_7ScaleInE1ELSU_1EEEEEENSA_6LayoutINSB_IJSE_SE_SE_EEENSB_IJNSC_ILi0EEESZ_SZ_EEEEENSB_IJNSA_10UnderscoreES12_S12_EEEEENS7_6detail26Sm90ImplicitGemmTileTraitsINSA_13SM90_TMA_LOADENSA_14ComposedLayoutINSA_7SwizzleILi3ELi4ELi3EEENSA_18smem_ptr_flag_bitsILi16EEENSX_INSB_IJNSB_IJSI_SE_EEENSB_IJNSC_ILi8EEENSC_ILi4EEEEEENSB_IJSE_NSC_ILi28EEEEEEEEENSB_IJNSB_IJSE_SZ_EEENSB_IJSI_NSC_ILi512EEEEEENSB_IJSZ_NSC_ILi2048EEEEEEEEEEEEEvEENS16_INSA_30SM90_TMA_LOAD_IM2COL_MULTICASTES1R_vEEEENS_8epilogue10collective6detail29Sm90TmaWarpSpecializedAdapterINS1X_15DefaultEpilogueISN_NSB_IJlNSB_IJSE_lllEEESZ_EEES22_NS1W_6thread17LinearCombinationISN_Li1EffLNS23_9ScaleType4KindE0ELNS_15FloatRoundStyleE2ESN_EENS_4gemm15EpilogueDefaultEEEEEvvEEEEvNT_6ParamsE,@"STO_CUDA_ENTRY STV_DEFAULT"
_ZN7cutlass13device_kernelINS_4conv6kernel13ConvUniversalINS1_16ConvProblemShapeILNS1_8OperatorE2ELi3EEENS1_10collective14CollectiveConvINS1_46MainloopSm90TmaGmmaWarpSpecializedImplicitGemmILS5_2ELi28ELi3EN4cute5tupleIJNSA_1CILi2EEENSC_ILi1EEESE_EEENS1_36KernelImplicitTmaWarpSpecializedSm90ELi1EEENSB_IJNSC_ILi64EEENSB_IJSI_EEENSB_IJNSC_ILi32EEEEEEEEENS_6half_tESN_NSA_8TiledMMAINSA_8MMA_AtomIJNSA_4SM904GMMA25MMA_64x64x16_F32F16F16_SSILNSR_5MajorE1ELST_1ELNSR_7ScaleInE1ELSU_1EEEEEENSA_6LayoutINSB_IJSE_SE_SE_EEENSB_IJNSC_ILi0EEESZ_SZ_EEEEENSB_IJNSA_10UnderscoreES12_S12_EEEEENS7_6detail26Sm90ImplicitGemmTileTraitsINSA_13SM90_TMA_LOADENSA_14ComposedLayoutINSA_7SwizzleILi3ELi4ELi3EEENSA_18smem_ptr_flag_bitsILi16EEENSX_INSB_IJNSB_IJSI_SE_EEENSB_IJNSC_ILi8EEENSC_ILi4EEEEEENSB_IJSE_NSC_ILi28EEEEEEEEENSB_IJNSB_IJSE_SZ_EEENSB_IJSI_NSC_ILi512EEEEEENSB_IJSZ_NSC_ILi2048EEEEEEEEEEEEEvEENS16_INSA_30SM90_TMA_LOAD_IM2COL_MULTICASTES1R_vEEEENS_8epilogue10collective6detail29Sm90TmaWarpSpecializedAdapterINS1X_15DefaultEpilogueISN_NSB_IJlNSB_IJSE_lllEEESZ_EEES22_NS1W_6thread17LinearCombinationISN_Li1EffLNS23_9ScaleType4KindE0ELNS_15FloatRoundStyleE2ESN_EENS_4gemm15EpilogueDefaultEEEEEvvEEEEvNT_6ParamsE:
[----:B------:R-:W-:Y:S01]  /*0000*/  LDC R1, c[0x0][0x28] ;  /* 0x00000a00ff017b82 */ /* 0x000fe20000000800 */
[----:B------:R-:W0:Y:S01]  /*0010*/  S2R R8, SR_TID.X ;  /* 0x0000000000087919 */ /* 0x000e220000002100 */
[----:B------:R-:W-:Y:S01]  /*0020*/  ELECT P0, URZ, PT ;  /* 0x00000000003f782f */ /* 0x000fe20003800000 */
[----:B------:R-:W-:Y:S01]  /*0030*/  BSSY B0, `(.L_x_0) ;  /* 0x0000010000007945 */ /* 0x000fe20003800000 */
[----:B------:R-:W1:Y:S01]  /*0040*/  S2R R9, SR_CTAID.X ;  /* 0x0000000000097919 */ /* 0x000e620000002500 */
[--C-:B0-----:R-:W-:Y:S02]  /*0050*/  SHF.R.U32.HI R0, RZ, 0x5, R8.reuse ;  /* 0x00000005ff007819 */ /* 0x101fe40000011608 */
[----:B------:R-:W-:-:S03]  /*0060*/  SHF.R.U32.HI R10, RZ, 0x7, R8 ;  /* 0x00000007ff0a7819 */ /* 0x000fc60000011608 */
[----:B------:R-:W0:Y:S04]  /*0070*/  SHFL.IDX PT, R13, R0, RZ, 0x1f ;  /* 0x00001fff000d7589 */ /* 0x000e2800000e0000 */
[----:B------:R-:W2:Y:S01]  /*0080*/  SHFL.IDX PT, R10, R10, RZ, 0x1f ;  /* 0x00001fff0a0a7589 */ /* 0x000ea200000e0000 */
[----:B0-----:R-:W-:-:S13]  /*0090*/  ISETP.NE.OR P0, PT, R13, RZ, !P0 ;  /* 0x000000ff0d00720c */ /* 0x001fda0004705670 */
[----:B-12---:R-:W-:Y:S05]  /*00a0*/  @P0 BRA `(.L_x_1) ;  /* 0x0000000000200947 */ /* 0x006fea0003800000 */
[----:B------:R-:W-:Y:S02]  /*00b0*/  ULDC.64 UR4, c[0x0][0x198] ;  /* 0x0000660000047ab9 */ /* 0x000fe40000000a00 */
[----:B------:R-:W-:Y:S02]  /*00c0*/  UIADD3 UR6, UP0, UR4, 0xf0, URZ ;  /* 0x000000f004067890 */ /* 0x000fe4000ff1e03f */
[----:B------:R-:W-:Y:S02]  /*00d0*/  UIADD3 UR4, UP1, UR4, 0x1f0, URZ ;  /* 0x000001f004047890 */ /* 0x000fe4000ff3e03f */
[----:B------:R-:W-:Y:S02]  /*00e0*/  UIADD3.X UR7, URZ, UR5, URZ, UP0, !UPT ;  /* 0x000000053f077290 */ /* 0x000fe400087fe43f */
[----:B------:R-:W-:-:S07]  /*00f0*/  UIADD3.X UR5, URZ, UR5, URZ, UP1, !UPT ;  /* 0x000000053f057290 */ /* 0x000fce0008ffe43f */
[----:B------:R0:W-:Y:S02]  /*0100*/  UTMACCTL.PF [UR6] ;  /* 0x00000000060079b9 */ /* 0x0001e40008040000 */
[----:B------:R0:W-:Y:S02]  /*0110*/  UTMACCTL.PF [UR4] ;  /* 0x00000000040079b9 */ /* 0x0001e40008040000 */
[----:B0-----:R-:W-:Y:S01]  /*0120*/  NOP ;  /* 0x0000000000007918 */ /* 0x001fe20000000000 */
.L_x_1:
[----:B------:R-:W-:Y:S05]  /*0130*/  BSYNC B0 ;  /* 0x0000000000007941 */ /* 0x000fea0003800000 */
.L_x_0:
[----:B------:R-:W0:Y:S01]  /*0140*/  SHFL.IDX PT, R0, R0, RZ, 0x1f ;  /* 0x00001fff00007589 */ /* 0x000e2200000e0000 */
[----:B------:R-:W-:Y:S02]  /*0150*/  SHF.R.S32.HI R3, RZ, 0x1f, R8 ;  /* 0x0000001fff037819 */ /* 0x000fe40000011408 */
[----:B------:R-:W-:Y:S01]  /*0160*/  I2FP.F32.U32 R4, R9 ;  /* 0x0000000900047245 */ /* 0x000fe20000201000 */
[----:B------:R-:W1:Y:S01]  /*0170*/  S2R R5, SR_CTAID.Y ;  /* 0x0000000000057919 */ /* 0x000e620000002600 */
[----:B------:R-:W-:-:S04]  /*0180*/  LEA.HI R3, R3, R8, RZ, 0x7 ;  /* 0x0000000803037211 */ /* 0x000fc800078f38ff */
[----:B------:R-:W-:-:S05]  /*0190*/  LOP3.LUT R3, R3, 0xffffff80, RZ, 0xc0, !PT ;  /* 0xffffff8003037812 */ /* 0x000fca00078ec0ff */
[----:B------:R-:W-:-:S05]  /*01a0*/  IMAD.IADD R11, R8, 0x1, -R3 ;  /* 0x00000001080b7824 */ /* 0x000fca00078e0a03 */
[----:B------:R-:W-:-:S04]  /*01b0*/  SHF.R.S32.HI R2, RZ, 0x1f, R11 ;  /* 0x0000001fff027819 */ /* 0x000fc8000001140b */
[----:B------:R-:W-:Y:S02]  /*01c0*/  LEA.HI R2, R2, R11, RZ, 0x3 ;  /* 0x0000000b02027211 */ /* 0x000fe400078f18ff */
[----:B0-----:R-:W-:Y:S02]  /*01d0*/  ISETP.NE.AND P0, PT, R0, RZ, PT ;  /* 0x000000ff0000720c */ /* 0x001fe40003f05270 */
[--C-:B------:R-:W-:Y:S02]  /*01e0*/  SHF.R.S32.HI R3, RZ, 0x3, R2.reuse ;  /* 0x00000003ff037819 */ /* 0x100fe40000011402 */
[----:B------:R-:W-:Y:S02]  /*01f0*/  SHF.R.S32.HI R2, RZ, 0x1f, R2 ;  /* 0x0000001fff027819 */ /* 0x000fe40000011402 */
[----:B------:R-:W-:-:S07]  /*0200*/  SHF.R.S32.HI R7, RZ, 0x1f, R0 ;  /* 0x0000001fff077819 */ /* 0x000fce0000011400 */
[----:B-1----:R-:W-:Y:S05]  /*0210*/  @P0 BRA `(.L_x_2) ;  /* 0x0000000400240947 */ /* 0x002fea0003800000 */
[----:B------:R-:W-:Y:S01]  /*0220*/  ELECT P0, URZ, PT ;  /* 0x00000000003f782f */ /* 0x000fe20003800000 */
[----:B------:R-:W-:-:S12]  /*0230*/  BSSY B0, `(.L_x_2) ;  /* 0x0000047000007945 */ /* 0x000fd80003800000 */
[----:B------:R-:W-:Y:S05]  /*0240*/  @!P0 BRA `(.L_x_3) ;  /* 0x0000000400148947 */ /* 0x000fea0003800000 */
[----:B------:R-:W0:Y:S01]  /*0250*/  S2UR UR8, SR_CgaCtaId ;  /* 0x00000000000879c3 */ /* 0x000e220000008800 */
[----:B------:R-:W-:Y:S01]  /*0260*/  UMOV UR4, 0x400 ;  /* 0x0000040000047882 */ /* 0x000fe20000000000 */
[----:B------:R-:W-:Y:S01]  /*0270*/  UMOV UR5, 0x1 ;  /* 0x0000000100057882 */ /* 0x000fe20000000000 */
[----:B------:R-:W-:Y:S02]  /*0280*/  UMOV UR6, 0x2 ;  /* 0x0000000200067882 */ /* 0x000fe40000000000 */
[----:B------:R-:W-:-:S04]  /*0290*/  UIADD3 UR6, -UR6, 0x100000, URZ ;  /* 0x0010000006067890 */ /* 0x000fc8000fffe13f */
[----:B------:R-:W-:Y:S02]  /*02a0*/  USHF.L.U32 UR7, UR6, 0xb, URZ ;  /* 0x0000000b06077899 */ /* 0x000fe4000800063f */
[----:B------:R-:W-:Y:S02]  /*02b0*/  USHF.L.U32 UR6, UR6, 0x1, URZ ;  /* 0x0000000106067899 */ /* 0x000fe4000800063f */
[----:B0-----:R-:W-:Y:S02]  /*02c0*/  ULEA UR8, UR8, UR4, 0x18 ;  /* 0x0000000408087291 */ /* 0x001fe4000f8ec03f */
[----:B------:R-:W-:-:S04]  /*02d0*/  UIADD3 UR4, -UR5, 0x100000, URZ ;  /* 0x0010000005047890 */ /* 0x000fc8000fffe13f */
[----:B------:R-:W-:Y:S02]  /*02e0*/  USHF.L.U32 UR5, UR4, 0xb, URZ ;  /* 0x0000000b04057899 */ /* 0x000fe4000800063f */
[----:B------:R-:W-:Y:S01]  /*02f0*/  USHF.L.U32 UR4, UR4, 0x1, URZ ;  /* 0x0000000104047899 */ /* 0x000fe2000800063f */
[----:B------:R-:W0:Y:S11]  /*0300*/  FENCE.VIEW.ASYNC.S ;  /* 0x00000000000073c6 */ /* 0x000e360000000000 */
[----:B0-----:R0:W1:Y:S01]  /*0310*/  SYNCS.EXCH.64 URZ, [UR8+0x38000], UR4 ;  /* 0x03800004083f75b2 */ /* 0x0010620008000100 */
[----:B------:R0:W2:Y:S01]  /*0320*/  SYNCS.EXCH.64 URZ, [UR8+0x380e0], UR6 ;  /* 0x0380e006083f75b2 */ /* 0x0000a20008000100 */
[----:B------:R0:W3:Y:S01]  /*0330*/  SYNCS.EXCH.64 URZ, [UR8+0x38008], UR4 ;  /* 0x03800804083f75b2 */ /* 0x0000e20008000100 */
[----:B------:R0:W4:Y:S01]  /*0340*/  SYNCS.EXCH.64 URZ, [UR8+0x380e8], UR6 ;  /* 0x0380e806083f75b2 */ /* 0x0001220008000100 */
[----:B------:R0:W0:Y:S01]  /*0350*/  SYNCS.EXCH.64 URZ, [UR8+0x38010], UR4 ;  /* 0x03801004083f75b2 */ /* 0x0000220008000100 */
        /* <DEDUP_REMOVED lines=51> */
[----:B-1234-:R-:W-:Y:S01]  /*0690*/  NOP ;  /* 0x0000000000007918 */ /* 0x01efe20000000000 */
.L_x_3:
[----:B0-----:R-:W-:Y:S05]  /*06a0*/  BSYNC B0 ;  /* 0x0000000000007941 */ /* 0x001fea0003800000 */
.L_x_2:
[----:B------:R-:W-:Y:S01]  /*06b0*/  ULDC UR4, c[0x0][0x150] ;  /* 0x0000540000047ab9 */ /* 0x000fe20000000800 */
[----:B------:R-:W-:Y:S01]  /*06c0*/  LEA.HI R2, R2, R3, RZ, 0x2 ;  /* 0x0000000302027211 */ /* 0x000fe200078f10ff */
[----:B------:R-:W-:Y:S01]  /*06d0*/  FMUL R4, R4, UR4 ;  /* 0x0000000404047c20 */ /* 0x000fe20008400000 */
[----:B------:R-:W-:Y:S01]  /*06e0*/  LEA.HI R7, R7, R0, RZ, 0x2 ;  /* 0x0000000007077211 */ /* 0x000fe200078f10ff */
[----:B------:R-:W-:Y:S01]  /*06f0*/  ULDC UR4, c[0x0][0x154] ;  /* 0x0000550000047ab9 */ /* 0x000fe20000000800 */
[----:B------:R-:W-:Y:S01]  /*0700*/  LOP3.LUT R2, R2, 0xfffffffc, RZ, 0xc0, !PT ;  /* 0xfffffffc02027812 */ /* 0x000fe200078ec0ff */
[----:B------:R-:W-:Y:S01]  /*0710*/  NOP ;  /* 0x0000000000007918 */ /* 0x000fe20000000000 */
[----:B------:R-:W-:Y:S01]  /*0720*/  LOP3.LUT R7, R7, 0x3ffffffc, RZ, 0xc0, !PT ;  /* 0x3ffffffc07077812 */ /* 0x000fe200078ec0ff */
[----:B------:R-:W0:Y:S01]  /*0730*/  F2I.U32.TRUNC.NTZ R4, R4 ;  /* 0x0000000400047305 */ /* 0x000e22000020f000 */
[----:B------:R-:W-:Y:S01]  /*0740*/  LOP3.LUT P0, RZ, R11, 0x7, RZ, 0xc0, !PT ;  /* 0x000000070bff7812 */ /* 0x000fe2000780c0ff */
[----:B------:R-:W-:Y:S01]  /*0750*/  IMAD.IADD R2, R3, 0x1, -R2 ;  /* 0x0000000103027824 */ /* 0x000fe200078e0a02 */
[----:B------:R-:W-:Y:S01]  /*0760*/  I2FP.F32.U32 R3, R5 ;  /* 0x0000000500037245 */ /* 0x000fe20000201000 */
[----:B------:R-:W-:Y:S01]  /*0770*/  IMAD.IADD R7, R0, 0x1, -R7 ;  /* 0x0000000100077824 */ /* 0x000fe200078e0a07 */
[----:B------:R-:W-:Y:S01]  /*0780*/  ISETP.NE.AND P3, PT, R10, 0x1, PT ;  /* 0x000000010a00780c */ /* 0x000fe20003f65270 */
[----:B------:R-:W-:-:S02]  /*0790*/  NOP ;  /* 0x0000000000007918 */ /* 0x000fc40000000000 */
[----:B------:R-:W-:Y:S02]  /*07a0*/  IMAD R2, R7, 0x4, R2 ;  /* 0x0000000407027824 */ /* 0x000fe400078e0202 */
[----:B------:R-:W-:Y:S01]  /*07b0*/  FMUL R6, R3, UR4 ;  /* 0x0000000403067c20 */ /* 0x000fe20008400000 */
[----:B------:R-:W1:Y:S01]  /*07c0*/  LDC R7, c[0x0][0x140] ;  /* 0x00005000ff077b82 */ /* 0x000e620000000800 */
[----:B------:R-:W-:Y:S01]  /*07d0*/  ULDC UR4, c[0x0][0x144] ;  /* 0x0000510000047ab9 */ /* 0x000fe20000000800 */
[----:B------:R-:W-:Y:S01]  /*07e0*/  LEA.HI R0, R2, R2, RZ, 0x1 ;  /* 0x0000000202007211 */ /* 0x000fe200078f08ff */
[----:B0-----:R-:W-:Y:S02]  /*07f0*/  IMAD.MOV R12, RZ, RZ, -R4 ;  /* 0x000000ffff0c7224 */ /* 0x001fe400078e0a04 */
[----:B------:R-:W0:Y:S01]  /*0800*/  F2I.U32.TRUNC.NTZ R6, R6 ;  /* 0x0000000600067305 */ /* 0x000e22000020f000 */
[----:B------:R-:W-:Y:S01]  /*0810*/  LOP3.LUT R3, R0, 0xfffffffe, RZ, 0xc0, !PT ;  /* 0xfffffffe00037812 */ /* 0x000fe200078ec0ff */
[----:B------:R-:W-:Y:S01]  /*0820*/  IMAD R0, R12, UR4, R9 ;  /* 0x000000040c007c24 */ /* 0x000fe2000f8e0209 */
[----:B------:R-:W-:-:S03]  /*0830*/  ULDC UR4, c[0x0][0x148] ;  /* 0x0000520000047ab9 */ /* 0x000fc60000000800 */
[----:B------:R-:W-:-:S05]  /*0840*/  IMAD.IADD R3, R2, 0x1, -R3 ;  /* 0x0000000102037824 */ /* 0x000fca00078e0a03 */
[----:B------:R-:W-:Y:S01]  /*0850*/  ISETP.NE.AND P4, PT, R3, R0, PT ;  /* 0x000000000300720c */ /* 0x000fe20003f85270 */
[----:B------:R-:W-:Y:S01]  /*0860*/  IMAD.SHL.U32 R3, R2, 0x4, RZ ;  /* 0x0000000402037824 */ /* 0x000fe200078e00ff */
[----:B------:R-:W-:Y:S01]  /*0870*/  SHF.R.S32.HI R0, RZ, 0x1f, R13 ;  /* 0x0000001fff007819 */ /* 0x000fe2000001140d */
[----:B0-----:R-:W-:-:S03]  /*0880*/  IMAD.MOV R12, RZ, RZ, -R6 ;  /* 0x000000ffff0c7224 */ /* 0x001fc600078e0a06 */
[----:B------:R-:W-:Y:S02]  /*0890*/  LEA.HI R0, R0, R13, RZ, 0x2 ;  /* 0x0000000d00007211 */ /* 0x000fe400078f10ff */
[----:B------:R-:W-:Y:S01]  /*08a0*/  LOP3.LUT R4, R2, 0xc, R3, 0x78, !PT ;  /* 0x0000000c02047812 */ /* 0x000fe200078e7803 */
[----:B------:R-:W-:Y:S01]  /*08b0*/  IMAD R3, R12, UR4, R5 ;  /* 0x000000040c037c24 */ /* 0x000fe2000f8e0205 */
[----:B------:R-:W-:Y:S02]  /*08c0*/  LOP3.LUT R0, R0, 0xfffffffc, RZ, 0xc0, !PT ;  /* 0xfffffffc00007812 */ /* 0x000fe400078ec0ff */
[----:B-1----:R-:W-:Y:S01]  /*08d0*/  ISETP.EQ.U32.AND P1, PT, R7, 0x1, PT ;  /* 0x000000010700780c */ /* 0x002fe20003f22070 */
[----:B------:R-:W-:Y:S01]  /*08e0*/  IMAD.MOV.U32 R7, RZ, RZ, 0x1 ;  /* 0x00000001ff077424 */ /* 0x000fe200078e00ff */
[C---:B------:R-:W-:Y:S01]  /*08f0*/  @P4 LEA.HI R2, R4.reuse, R4, RZ, 0x1 ;  /* 0x0000000404024211 */ /* 0x040fe200078f08ff */
[----:B------:R-:W-:Y:S01]  /*0900*/  IMAD.IADD R13, R13, 0x1, -R0 ;  /* 0x000000010d0d7824 */ /* 0x000fe200078e0a00 */
[----:B------:R-:W-:-:S02]  /*0910*/  ISETP.LT.U32.AND P0, PT, R4, 0x2, !P0 ;  /* 0x000000020400780c */ /* 0x000fc40004701070 */
[----:B------:R-:W-:Y:S02]  /*0920*/  @P4 SHF.R.S32.HI R2, RZ, 0x1, R2 ;  /* 0x00000001ff024819 */ /* 0x000fe40000011402 */
[----:B------:R-:W-:Y:S02]  /*0930*/  LOP3.LUT P2, RZ, R10, R13, RZ, 0xfc, !PT ;  /* 0x0000000d0aff7212 */ /* 0x000fe4000784fcff */
[----:B------:R-:W-:Y:S02]  /*0940*/  @P4 ISETP.NE.AND P5, PT, R2, R3, PT ;  /* 0x000000030200420c */ /* 0x000fe40003fa5270 */
[----:B------:R-:W-:Y:S02]  /*0950*/  SEL R6, RZ, 0x1, P2 ;  /* 0x00000001ff067807 */ /* 0x000fe40001000000 */
[----:B------:R-:W-:Y:S02]  /*0960*/  SEL R0, RZ, 0x1, !P0 ;  /* 0x00000001ff007807 */ /* 0x000fe40004000000 */
[----:B------:R-:W-:-:S02]  /*0970*/  @P4 SEL R7, RZ, 0x1, P5 ;  /* 0x00000001ff074807 */ /* 0x000fc40002800000 */
[----:B------:R-:W-:Y:S02]  /*0980*/  SEL R6, R6, 0x2, P3 ;  /* 0x0000000206067807 */ /* 0x000fe40001800000 */
[----:B------:R-:W-:Y:S01]  /*0990*/  LOP3.LUT R7, R7, R0, RZ, 0xc0, !PT ;  /* 0x0000000007077212 */ /* 0x000fe200078ec0ff */
[----:B------:R-:W-:Y:S06]  /*09a0*/  @!P1 BRA `(.L_x_4) ;  /* 0x0000000000089947 */ /* 0x000fec0003800000 */
[----:B------:R-:W-:Y:S01]  /*09b0*/  UCGABAR_ARV ;  /* 0x00000000000079c7 */ /* 0x000fe20008000000 */
[----:B------:R-:W-:Y:S05]  /*09c0*/  BRA `(.L_x_5) ;  /* 0x0000000000047947 */ /* 0x000fea0003800000 */
.L_x_4:
[----:B------:R-:W-:Y:S01]  /*09d0*/  NOP ;  /* 0x0000000000007918 */ /* 0x000fe20000000000 */
.L_x_5:
[----:B------:R-:W-:Y:S01]  /*09e0*/  ULDC.64 UR4, c[0x0][0x618] ;  /* 0x0001860000047ab9 */ /* 0x000fe20000000a00 */
[----:B------:R-:W-:Y:S01]  /*09f0*/  ULDC.64 UR12, c[0x0][0x208] ;  /* 0x00008200000c7ab9 */ /* 0x000fe20000000a00 */
[----:B------:R-:W-:-:S04]  /*0a00*/  ISETP.NE.U32.AND P0, PT, RZ, UR4, PT ;  /* 0x00000004ff007c0c */ /* 0x000fc8000bf05070 */
[----:B------:R-:W-:-:S13]  /*0a10*/  ISETP.NE.AND.EX P0, PT, RZ, UR5, PT, P0 ;  /* 0x00000005ff007c0c */ /* 0x000fda000bf05300 */
[----:B------:R-:W-:Y:S05]  /*0a20*/  @!P0 BRA `(.L_x_6) ;  /* 0x00000000001c8947 */ /* 0x000fea0003800000 */
[----:B------:R-:W0:Y:S02]  /*0a30*/  LDC.64 R2, c[0x0][0x618] ;  /* 0x00018600ff027b82 */ /* 0x000e240000000a00 */
[----:B0-----:R-:W2:Y:S02]  /*0a40*/  LDG.E.64 R2, desc[UR12][R2.64] ;  /* 0x0000000c02027981 */ /* 0x001ea4000c1e1b00 */
[----:B--2---:R-:W-:-:S04]  /*0a50*/  ISETP.NE.U32.AND P0, PT, R2, RZ, PT ;  /* 0x000000ff0200720c */ /* 0x004fc80003f05070 */
[----:B------:R-:W-:-:S13]  /*0a60*/  ISETP.NE.AND.EX P0, PT, R3, RZ, PT, P0 ;  /* 0x000000ff0300720c */ /* 0x000fda0003f05300 */
[----:B------:R-:W-:Y:S05]  /*0a70*/  @!P0 BRA `(.L_x_6) ;  /* 0x0000000000088947 */ /* 0x000fea0003800000 */
[----:B------:R0:W5:Y:S01]  /*0a80*/  LD.E R0, desc[UR12][R2.64] ;  /* 0x0000000c02007980 */ /* 0x000162000c101900 */
[----:B------:R-:W-:Y:S05]  /*0a90*/  BRA `(.L_x_7) ;  /* 0x0000000000207947 */ /* 0x000fea0003800000 */
.L_x_6:
[----:B------:R-:W-:Y:S02]  /*0aa0*/  ULDC.64 UR4, c[0x0][0x608] ;  /* 0x0001820000047ab9 */ /* 0x000fe40000000a00 */
[----:B------:R-:W-:-:S04]  /*0ab0*/  ISETP.NE.U32.AND P0, PT, RZ, UR4, PT ;  /* 0x00000004ff007c0c */ /* 0x000fc8000bf05070 */
[----:B------:R-:W-:-:S13]  /*0ac0*/  ISETP.NE.AND.EX P0, PT, RZ, UR5, PT, P0 ;  /* 0x00000005ff007c0c */ /* 0x000fda000bf05300 */
[----:B------:R-:W-:Y:S05]  /*0ad0*/  @!P0 BRA `(.L_x_8) ;  /* 0x00000000000c8947 */ /* 0x000fea0003800000 */
[----:B------:R-:W0:Y:S02]  /*0ae0*/  LDC.64 R2, c[0x0][0x608] ;  /* 0x00018200ff027b82 */ /* 0x000e240000000a00 */
[----:B0-----:R1:W5:Y:S01]  /*0af0*/  LDG.E R0, desc[UR12][R2.64] ;  /* 0x0000000c02007981 */ /* 0x001362000c1e1900 */
[----:B------:R-:W-:Y:S05]  /*0b00*/  BRA `(.L_x_7) ;  /* 0x0000000000047947 */ /* 0x000fea0003800000 */
.L_x_8:
[----:B------:R-:W2:Y:S02]  /*0b10*/  LDC R0, c[0x0][0x600] ;  /* 0x00018000ff007b82 */ /* 0x000ea40000000800 */
.L_x_7:
[----:B------:R-:W-:Y:S02]  /*0b20*/  ULDC.64 UR4, c[0x0][0x620] ;  /* 0x0001880000047ab9 */ /* 0x000fe40000000a00 */
[----:B------:R-:W-:-:S04]  /*0b30*/  ISETP.NE.U32.AND P0, PT, RZ, UR4, PT ;  /* 0x00000004ff007c0c */ /* 0x000fc8000bf05070 */
[----:B------:R-:W-:-:S13]  /*0b40*/  ISETP.NE.AND.EX P0, PT, RZ, UR5, PT, P0 ;  /* 0x00000005ff007c0c */ /* 0x000fda000bf05300 */
[----:B------:R-:W-:Y:S05]  /*0b50*/  @!P0 BRA `(.L_x_9) ;  /* 0x00000000001c8947 */ /* 0x000fea0003800000 */
[----:B01----:R-:W0:Y:S02]  /*0b60*/  LDC.64 R2, c[0x0][0x620] ;  /* 0x00018800ff027b82 */ /* 0x003e240000000a00 */
[----:B0-----:R-:W3:Y:S02]  /*0b70*/  LDG.E.64 R2, desc[UR12][R2.64] ;  /* 0x0000000c02027981 */ /* 0x001ee4000c1e1b00 */
[----:B---3--:R-:W-:-:S04]  /*0b80*/  ISETP.NE.U32.AND P0, PT, R2, RZ, PT ;  /* 0x000000ff0200720c */ /* 0x008fc80003f05070 */
[----:B------:R-:W-:-:S13]  /*0b90*/  ISETP.NE.AND.EX P0, PT, R3, RZ, PT, P0 ;  /* 0x000000ff0300720c */ /* 0x000fda0003f05300 */
[----:B------:R-:W-:Y:S05]  /*0ba0*/  @!P0 BRA `(.L_x_9) ;  /* 0x0000000000088947 */ /* 0x000fea0003800000 */
[----:B------:R0:W5:Y:S01]  /*0bb0*/  LD.E R2, desc[UR12][R2.64] ;  /* 0x0000000c02027980 */ /* 0x000162000c101900 */
[----:B------:R-:W-:Y:S05]  /*0bc0*/  BRA `(.L_x_10) ;  /* 0x0000000000207947 */ /* 0x000fea0003800000 */
.L_x_9:
[----:B------:R-:W-:Y:S02]  /*0bd0*/  ULDC.64 UR4, c[0x0][0x610] ;  /* 0x0001840000047ab9 */ /* 0x000fe40000000a00 */
[----:B------:R-:W-:-:S04]  /*0be0*/  ISETP.NE.U32.AND P0, PT, RZ, UR4, PT ;  /* 0x00000004ff007c0c */ /* 0x000fc8000bf05070 */
[----:B------:R-:W-:-:S13]  /*0bf0*/  ISETP.NE.AND.EX P0, PT, RZ, UR5, PT, P0 ;  /* 0x00000005ff007c0c */ /* 0x000fda000bf05300 */
[----:B------:R-:W-:Y:S05]  /*0c00*/  @!P0 BRA `(.L_x_11) ;  /* 0x00000000000c8947 */ /* 0x000fea0003800000 */
[----:B01----:R-:W0:Y:S02]  /*0c10*/  LDC.64 R2, c[0x0][0x610] ;  /* 0x00018400ff027b82 */ /* 0x003e240000000a00 */
[----:B0-----:R1:W5:Y:S01]  /*0c20*/  LDG.E R2, desc[UR12][R2.64] ;  /* 0x0000000c02027981 */ /* 0x001362000c1e1900 */
[----:B------:R-:W-:Y:S05]  /*0c30*/  BRA `(.L_x_10) ;  /* 0x0000000000047947 */ /* 0x000fea0003800000 */
.L_x_11:
[----:B01----:R-:W3:Y:S02]  /*0c40*/  LDC R2, c[0x0][0x604] ;  /* 0x00018100ff027b82 */ /* 0x003ee40000000800 */
.L_x_10:
[----:B01----:R-:W0:Y:S01]  /*0c50*/  LDC R3, c[0x0][0x4d8] ;  /* 0x00013600ff037b82 */ /* 0x003e220000000800 */
[----:B------:R-:W-:-:S07]  /*0c60*/  IABS R21, R5 ;  /* 0x0000000500157213 */ /* 0x000fce0000000000 */
[----:B------:R-:W1:Y:S01]  /*0c70*/  LDC R22, c[0x0][0x4e0] ;  /* 0x00013800ff167b82 */ /* 0x000e620000000800 */
[----:B0-----:R-:W-:-:S05]  /*0c80*/  VIADD R3, R3, 0x3f ;  /* 0x0000003f03037836 */ /* 0x001fca0000000000 */
[----:B------:R-:W-:-:S04]  /*0c90*/  SHF.R.S32.HI R12, RZ, 0x1f, R3 ;  /* 0x0000001fff0c7819 */ /* 0x000fc80000011403 */
[----:B------:R-:W-:-:S04]  /*0ca0*/  LEA.HI R12, R12, R3, RZ, 0x6 ;  /* 0x000000030c0c7211 */ /* 0x000fc800078f30ff */
[----:B------:R-:W-:Y:S02]  /*0cb0*/  SHF.R.S32.HI R16, RZ, 0x6, R12 ;  /* 0x00000006ff107819 */ /* 0x000fe4000001140c */
[----:B------:R-:W0:Y:S02]  /*0cc0*/  LDC R12, c[0x0][0x4dc] ;  /* 0x00013700ff0c7b82 */ /* 0x000e240000000800 */
[----:B------:R-:W-:-:S04]  /*0cd0*/  IABS R19, R16 ;  /* 0x0000001000137213 */ /* 0x000fc80000000000 */
[----:B------:R-:W4:Y:S08]  /*0ce0*/  I2F.RP R3, R19 ;  /* 0x0000001300037306 */ /* 0x000f300000209400 */
[----:B----4-:R-:W4:Y:S01]  /*0cf0*/  MUFU.RCP R3, R3 ;  /* 0x0000000300037308 */ /* 0x010f220000001000 */
[----:B0-----:R-:W-:Y:S01]  /*0d00*/  IABS R20, R12 ;  /* 0x0000000c00147213 */ /* 0x001fe20000000000 */
[----:B----4-:R-:W-:-:S06]  /*0d10*/  VIADD R14, R3, 0xffffffe ;  /* 0x0ffffffe030e7836 */ /* 0x010fcc0000000000 */
[----:B------:R0:W4:Y:S02]  /*0d20*/  F2I.FTZ.U32.TRUNC.NTZ R15, R14 ;  /* 0x0000000e000f7305 */ /* 0x000124000021f000 */
[----:B0-----:R-:W-:Y:S02]  /*0d30*/  IMAD.MOV.U32 R14, RZ, RZ, RZ ;  /* 0x000000ffff0e7224 */ /* 0x001fe400078e00ff */
[----:B----4-:R-:W-:-:S04]  /*0d40*/  IMAD.MOV R18, RZ, RZ, -R15 ;  /* 0x000000ffff127224 */ /* 0x010fc800078e0a0f */
[----:B------:R-:W-:Y:S01]  /*0d50*/  IMAD R17, R18, R19, RZ ;  /* 0x0000001312117224 */ /* 0x000fe200078e02ff */
[----:B------:R-:W-:-:S03]  /*0d60*/  IABS R18, R16 ;  /* 0x0000001000127213 */ /* 0x000fc60000000000 */
[----:B------:R-:W-:Y:S02]  /*0d70*/  IMAD.HI.U32 R15, R15, R17, R14 ;  /* 0x000000110f0f7227 */ /* 0x000fe400078e000e */
[----:B------:R-:W0:Y:S02]  /*0d80*/  I2F.RP R17, R20 ;  /* 0x0000001400117306 */ /* 0x000e240000209400 */
[----:B------:R-:W-:Y:S02]  /*0d90*/  IMAD.MOV.U32 R14, RZ, RZ, R21 ;  /* 0x000000ffff0e7224 */ /* 0x000fe400078e0015 */
[----:B------:R-:W-:Y:S02]  /*0da0*/  IMAD.MOV R18, RZ, RZ, -R18 ;  /* 0x000000ffff127224 */ /* 0x000fe400078e0a12 */
[----:B------:R-:W-:-:S04]  /*0db0*/  IMAD.HI.U32 R3, R15, R14, RZ ;  /* 0x0000000e0f037227 */ /* 0x000fc800078e00ff */
[----:B------:R-:W-:-:S05]  /*0dc0*/  IMAD R14, R3, R18, R14 ;  /* 0x00000012030e7224 */ /* 0x000fca00078e020e */
[----:B------:R-:W-:Y:S01]  /*0dd0*/  ISETP.GT.U32.AND P2, PT, R19, R14, PT ;  /* 0x0000000e1300720c */ /* 0x000fe20003f44070 */
[----:B0-----:R-:W0:-:S12]  /*0de0*/  MUFU.RCP R17, R17 ;  /* 0x0000001100117308 */ /* 0x001e180000001000 */
[----:B------:R-:W-:Y:S02]  /*0df0*/  @!P2 IMAD.IADD R14, R14, 0x1, -R19 ;  /* 0x000000010e0ea824 */ /* 0x000fe400078e0a13 */
[----:B------:R-:W-:Y:S01]  /*0e00*/  @!P2 VIADD R3, R3, 0x1 ;  /* 0x000000010303a836 */ /* 0x000fe20000000000 */
[----:B------:R-:W-:Y:S01]  /*0e10*/  ISETP.NE.AND P2, PT, R16, RZ, PT ;  /* 0x000000ff1000720c */ /* 0x000fe20003f45270 */
[----:B0-----:R-:W-:Y:S01]  /*0e20*/  VIADD R15, R17, 0xffffffe ;  /* 0x0ffffffe110f7836 */ /* 0x001fe20000000000 */
[----:B------:R-:W-:Y:S02]  /*0e30*/  ISETP.GE.U32.AND P0, PT, R14, R19, PT ;  /* 0x000000130e00720c */ /* 0x000fe40003f06070 */
[----:B------:R-:W-:Y:S02]  /*0e40*/  LOP3.LUT R14, R5, R16, RZ, 0x3c, !PT ;  /* 0x00000010050e7212 */ /* 0x000fe400078e3cff */
[----:B-1----:R-:W-:Y:S01]  /*0e50*/  IABS R19, R22 ;  /* 0x0000001600137213 */ /* 0x002fe20000000000 */
[----:B------:R-:W0:Y:S01]  /*0e60*/  F2I.FTZ.U32.TRUNC.NTZ R15, R15 ;  /* 0x0000000f000f7305 */ /* 0x000e22000021f000 */
[----:B------:R-:W-:Y:S01]  /*0e70*/  ISETP.GE.AND P3, PT, R14, RZ, PT ;  /* 0x000000ff0e00720c */ /* 0x000fe20003f66270 */
[----:B------:R-:W-:-:S06]  /*0e80*/  IMAD.MOV.U32 R14, RZ, RZ, RZ ;  /* 0x000000ffff0e7224 */ /* 0x000fcc00078e00ff */
[----:B------:R-:W-:-:S04]  /*0e90*/  @P0 VIADD R3, R3, 0x1 ;  /* 0x0000000103030836 */ /* 0x000fc80000000000 */
[----:B------:R-:W-:Y:S02]  /*0ea0*/  IMAD.MOV.U32 R21, RZ, RZ, R3 ;  /* 0x000000ffff157224 */ /* 0x000fe400078e0003 */
[----:B0-----:R-:W-:Y:S02]  /*0eb0*/  IMAD.MOV R3, RZ, RZ, -R15 ;  /* 0x000000ffff037224 */ /* 0x001fe400078e0a0f */
[----:B------:R-:W-:Y:S01]  /*0ec0*/  @!P3 IMAD.MOV R21, RZ, RZ, -R21 ;  /* 0x000000ffff15b224 */ /* 0x000fe200078e0a15 */
[----:B------:R-:W-:Y:S01]  /*0ed0*/  @!P2 LOP3.LUT R21, RZ, R16, RZ, 0x33, !PT ;  /* 0x00000010ff15a212 */ /* 0x000fe200078e33ff */
[----:B------:R-:W-:-:S03]  /*0ee0*/  IMAD R3, R3, R20, RZ ;  /* 0x0000001403037224 */ /* 0x000fc600078e02ff */
[----:B------:R-:W-:Y:S01]  /*0ef0*/  IABS R17, R21 ;  /* 0x0000001500117213 */ /* 0x000fe20000000000 */
[----:B------:R-:W-:-:S04]  /*0f00*/  IMAD.HI.U32 R14, R15, R3, R14 ;  /* 0x000000030f0e7227 */ /* 0x000fc800078e000e */
[----:B------:R-:W-:Y:S02]  /*0f10*/  IMAD.MOV.U32 R3, RZ, RZ, R17 ;  /* 0x000000ffff037224 */ /* 0x000fe400078e0011 */
[----:B------:R-:W0:Y:S02]  /*0f20*/  I2F.RP R17, R19 ;  /* 0x0000001300117306 */ /* 0x000e240000209400 */
[----:B------:R-:W-:-:S04]  /*0f30*/  IMAD.HI.U32 R14, R14, R3, RZ ;  /* 0x000000030e0e7227 */ /* 0x000fc800078e00ff */
[----:B------:R-:W-:-:S04]  /*0f40*/  IMAD.MOV R15, RZ, RZ, -R14 ;  /* 0x000000ffff0f7224 */ /* 0x000fc800078e0a0e */
[C---:B------:R-:W-:Y:S01]  /*0f50*/  IMAD R3, R20.reuse, R15, R3 ;  /* 0x0000000f14037224 */ /* 0x040fe200078e0203 */
[----:B0-----:R-:W0:Y:S04]  /*0f60*/  MUFU.RCP R17, R17 ;  /* 0x0000001100117308 */ /* 0x001e280000001000 */
[----:B------:R-:W-:-:S13]  /*0f70*/  ISETP.GT.U32.AND P2, PT, R20, R3, PT ;  /* 0x000000031400720c */ /* 0x000fda0003f44070 */
[----:B------:R-:W-:Y:S02]  /*0f80*/  @!P2 IMAD.IADD R3, R3, 0x1, -R20 ;  /* 0x000000010303a824 */ /* 0x000fe400078e0a14 */
[----:B------:R-:W-:Y:S01]  /*0f90*/  @!P2 VIADD R14, R14, 0x1 ;  /* 0x000000010e0ea836 */ /* 0x000fe20000000000 */
[----:B------:R-:W-:Y:S01]  /*0fa0*/  ISETP.NE.AND P2, PT, R12, RZ, PT ;  /* 0x000000ff0c00720c */ /* 0x000fe20003f45270 */
[----:B0-----:R-:W-:Y:S01]  /*0fb0*/  VIADD R15, R17, 0xffffffe ;  /* 0x0ffffffe110f7836 */ /* 0x001fe20000000000 */
[----:B------:R-:W-:Y:S02]  /*0fc0*/  ISETP.GE.U32.AND P0, PT, R3, R20, PT ;  /* 0x000000140300720c */ /* 0x000fe40003f06070 */
[----:B------:R-:W-:-:S03]  /*0fd0*/  LOP3.LUT R3, R21, R12, RZ, 0x3c, !PT ;  /* 0x0000000c15037212 */ /* 0x000fc600078e3cff */
[----:B------:R-:W0:Y:S01]  /*0fe0*/  F2I.FTZ.U32.TRUNC.NTZ R15, R15 ;  /* 0x0000000f000f7305 */ /* 0x000e22000021f000 */
[----:B------:R-:W-:-:S07]  /*0ff0*/  ISETP.GE.AND P3, PT, R3, RZ, PT ;  /* 0x000000ff0300720c */ /* 0x000fce0003f66270 */
[----:B------:R-:W-:-:S04]  /*1000*/  @P0 VIADD R14, R14, 0x1 ;  /* 0x000000010e0e0836 */ /* 0x000fc80000000000 */
[----:B------:R-:W-:Y:S02]  /*1010*/  IMAD.MOV.U32 R23, RZ, RZ, R14 ;  /* 0x000000ffff177224 */ /* 0x000fe400078e000e */
[----:B0-----:R-:W-:Y:S02]  /*1020*/  IMAD.MOV R14, RZ, RZ, -R15 ;  /* 0x000000ffff0e7224 */ /* 0x001fe400078e0a0f */
[----:B------:R-:W-:Y:S01]  /*1030*/  @!P3 IMAD.MOV R23, RZ, RZ, -R23 ;  /* 0x000000ffff17b224 */ /* 0x000fe200078e0a17 */
[----:B------:R-:W-:Y:S01]  /*1040*/  @!P2 LOP3.LUT R23, RZ, R12, RZ, 0x33, !PT ;  /* 0x0000000cff17a212 */ /* 0x000fe200078e33ff */
[----:B------:R-:W-:Y:S02]  /*1050*/  IMAD R3, R14, R19, RZ ;  /* 0x000000130e037224 */ /* 0x000fe400078e02ff */
[----:B------:R-:W-:Y:S01]  /*1060*/  IMAD.MOV.U32 R14, RZ, RZ, RZ ;  /* 0x000000ffff0e7224 */ /* 0x000fe200078e00ff */
[----:B------:R-:W-:-:S03]  /*1070*/  IABS R17, R23 ;  /* 0x0000001700117213 */ /* 0x000fc60000000000 */
[----:B------:R-:W-:-:S04]  /*1080*/  IMAD.HI.U32 R14, R15, R3, R14 ;  /* 0x000000030f0e7227 */ /* 0x000fc800078e000e */
[----:B------:R-:W-:-:S04]  /*1090*/  IMAD.MOV.U32 R15, RZ, RZ, R17 ;  /* 0x000000ffff0f7224 */ /* 0x000fc800078e0011 */
[----:B------:R-:W-:-:S04]  /*10a0*/  IMAD.HI.U32 R3, R14, R15, RZ ;  /* 0x0000000f0e037227 */ /* 0x000fc800078e00ff */
[----:B------:R-:W-:-:S04]  /*10b0*/  IMAD.MOV R14, RZ, RZ, -R3 ;  /* 0x000000ffff0e7224 */ /* 0x000fc800078e0a03 */
[----:B------:R-:W-:Y:S02]  /*10c0*/  IMAD R14, R19, R14, R15 ;  /* 0x0000000e130e7224 */ /* 0x000fe400078e020f */
[----:B------:R-:W-:-:S03]  /*10d0*/  IMAD.MOV R15, RZ, RZ, -R23 ;  /* 0x000000ffff0f7224 */ /* 0x000fc600078e0a17 */
[----:B------:R-:W-:-:S13]  /*10e0*/  ISETP.GT.U32.AND P2, PT, R19, R14, PT ;  /* 0x0000000e1300720c */ /* 0x000fda0003f44070 */
[----:B------:R-:W-:Y:S02]  /*10f0*/  @!P2 IMAD.IADD R14, R14, 0x1, -R19 ;  /* 0x000000010e0ea824 */ /* 0x000fe400078e0a13 */
[----:B------:R-:W-:Y:S01]  /*1100*/  @!P2 VIADD R3, R3, 0x1 ;  /* 0x000000010303a836 */ /* 0x000fe20000000000 */
[----:B------:R-:W-:Y:S02]  /*1110*/  ISETP.NE.AND P2, PT, R22, RZ, PT ;  /* 0x000000ff1600720c */ /* 0x000fe40003f45270 */
[----:B------:R-:W-:Y:S02]  /*1120*/  ISETP.GE.U32.AND P0, PT, R14, R19, PT ;  /* 0x000000130e00720c */ /* 0x000fe40003f06070 */
[----:B------:R-:W-:-:S04]  /*1130*/  LOP3.LUT R14, R23, R22, RZ, 0x3c, !PT ;  /* 0x00000016170e7212 */ /* 0x000fc800078e3cff */
[----:B------:R-:W-:Y:S01]  /*1140*/  ISETP.GE.AND P3, PT, R14, RZ, PT ;  /* 0x000000ff0e00720c */ /* 0x000fe20003f66270 */
[----:B------:R-:W-:-:S04]  /*1150*/  IMAD.MOV R14, RZ, RZ, -R21 ;  /* 0x000000ffff0e7224 */ /* 0x000fc800078e0a15 */
[----:B------:R-:W-:Y:S02]  /*1160*/  IMAD R16, R16, R14, R5 ;  /* 0x0000000e10107224 */ /* 0x000fe400078e0205 */
[----:B------:R-:W-:Y:S02]  /*1170*/  @P0 VIADD R3, R3, 0x1 ;  /* 0x0000000103030836 */ /* 0x000fe40000000000 */
[----:B------:R-:W-:-:S04]  /*1180*/  IMAD R5, R12, R15, R21 ;  /* 0x0000000f0c057224 */ /* 0x000fc800078e0215 */
[----:B------:R-:W-:Y:S01]  /*1190*/  @!P3 IMAD.MOV R3, RZ, RZ, -R3 ;  /* 0x000000ffff03b224 */ /* 0x000fe200078e0a03 */
[----:B------:R-:W-:-:S05]  /*11a0*/  @!P2 LOP3.LUT R3, RZ, R22, RZ, 0x33, !PT ;  /* 0x00000016ff03a212 */ /* 0x000fca00078e33ff */
[----:B------:R-:W-:-:S04]  /*11b0*/  IMAD.MOV R17, RZ, RZ, -R3 ;  /* 0x000000ffff117224 */ /* 0x000fc800078e0a03 */
[----:B------:R-:W-:Y:S01]  /*11c0*/  IMAD R22, R22, R17, R23 ;  /* 0x0000001116167224 */ /* 0x000fe200078e0217 */
[----:B------:R-:W-:Y:S06]  /*11d0*/  @!P1 BRA `(.L_x_12) ;  /* 0x00000000000c9947 */ /* 0x000fec0003800000 */
[----:B------:R-:W-:Y:S01]  /*11e0*/  UCGABAR_WAIT ;  /* 0x0000000000007dc7 */ /* 0x000fe20008000000 */
[----:B------:R-:W-:Y:S01]  /*11f0*/  CCTL.IVALL ;  /* 0x00000000ff00798f */ /* 0x000fe20002000000 */
[----:B------:R-:W-:Y:S05]  /*1200*/  BRA `(.L_x_13) ;  /* 0x0000000000047947 */ /* 0x000fea0003800000 */
.L_x_12:
[----:B------:R-:W-:Y:S06]  /*1210*/  BAR.SYNC.DEFER_BLOCKING 0x0 ;  /* 0x0000000000007b1d */ /* 0x000fec0000010000 */
.L_x_13:
[----:B------:R-:W-:-:S13]  /*1220*/  ISETP.NE.AND P0, PT, R10, RZ, PT ;  /* 0x000000ff0a00720c */ /* 0x000fda0003f05270 */
[----:B------:R-:W-:Y:S05]  /*1230*/  @!P0 BRA `(.L_x_14) ;  /* 0x0000003400448947 */ /* 0x000fea0003800000 */
[----:B------:R-:W-:-:S13]  /*1240*/  ISETP.NE.AND P0, PT, R10, 0x1, PT ;  /* 0x000000010a00780c */ /* 0x000fda0003f05270 */
[----:B------:R-:W-:Y:S05]  /*1250*/  @P0 EXIT ;  /* 0x000000000000094d */ /* 0x000fea0003800000 */
[----:B------:R-:W0:Y:S01]  /*1260*/  LDC R9, c[0x0][0x294] ;  /* 0x0000a500ff097b82 */ /* 0x000e220000000800 */
[----:B------:R-:W-:Y:S01]  /*1270*/  UMOV UR4, URZ ;  /* 0x0000003f00047c82 */ /* 0x000fe20008000000 */
[----:B------:R-:W-:Y:S02]  /*1280*/  CS2R R54, SRZ ;  /* 0x0000000000367805 */ /* 0x000fe4000001ff00 */
[----:B------:R-:W-:Y:S02]  /*1290*/  CS2R R24, SRZ ;  /* 0x0000000000187805 */ /* 0x000fe4000001ff00 */
[----:B------:R-:W-:Y:S02]  /*12a0*/  CS2R R26, SRZ ;  /* 0x00000000001a7805 */ /* 0x000fe4000001ff00 */
[----:B------:R-:W-:Y:S02]  /*12b0*/  CS2R R28, SRZ ;  /* 0x00000000001c7805 */ /* 0x000fe4000001ff00 */
[----:B------:R-:W-:-:S02]  /*12c0*/  CS2R R30, SRZ ;  /* 0x00000000001e7805 */ /* 0x000fc4000001ff00 */
[----:B------:R-:W-:Y:S02]  /*12d0*/  CS2R R32, SRZ ;  /* 0x0000000000207805 */ /* 0x000fe4000001ff00 */
        /* <DEDUP_REMOVED lines=10> */
[----:B0-----:R-:W-:-:S13]  /*1380*/  ISETP.GE.AND P0, PT, R9, 0x1, PT ;  /* 0x000000010900780c */ /* 0x001fda0003f06270 */
[----:B------:R-:W-:Y:S05]  /*1390*/  @!P0 BRA `(.L_x_15) ;  /* 0x0000000000708947 */ /* 0x000fea0003800000 */
[----:B------:R-:W-:-:S04]  /*13a0*/  LOP3.LUT R8, R6, 0x1, RZ, 0xfc, !PT ;  /* 0x0000000106087812 */ /* 0x000fc800078efcff */
[----:B------:R-:W-:-:S13]  /*13b0*/  ISETP.NE.AND P0, PT, R8, 0x3, PT ;  /* 0x000000030800780c */ /* 0x000fda0003f05270 */
[----:B------:R-:W-:Y:S05]  /*13c0*/  @!P0 BRA `(.L_x_16) ;  /* 0x0000000000048947 */ /* 0x000fea0003800000 */
[----:B------:R-:W-:Y:S01]  /*13d0*/  BPT.TRAP 0x1 ;  /* 0x000000040000795c */ /* 0x000fe20000300000 */
.L_x_16:
[----:B------:R-:W0:Y:S01]  /*13e0*/  S2UR UR5, SR_CgaCtaId ;  /* 0x00000000000579c3 */ /* 0x000e220000008800 */
[----:B------:R-:W-:Y:S01]  /*13f0*/  SHF.L.U32 R8, RZ, 0x1f, RZ ;  /* 0x0000001fff087819 */ /* 0x000fe200000006ff */
[----:B------:R-:W-:Y:S02]  /*1400*/  UMOV UR4, 0x400 ;  /* 0x0000040000047882 */ /* 0x000fe40000000000 */
[----:B0-----:R-:W-:-:S12]  /*1410*/  ULEA UR4, UR5, UR4, 0x18 ;  /* 0x0000000405047291 */ /* 0x001fd8000f8ec03f */
.L_x_17:
[----:B0-----:R-:W-:-:S04]  /*1420*/  IMAD.U32 R11, RZ, RZ, UR4 ;  /* 0x00000004ff0b7e24 */ /* 0x001fc8000f8e00ff */
[----:B------:R0:W1:Y:S03]  /*1430*/  SYNCS.PHASECHK.TRANS64.TRYWAIT P0, [R11+URZ+0x38000], R8 ;  /* 0x038000080b0075a7 */ /* 0x000066000800017f */
[----:B-1----:R-:W-:Y:S05]  /*1440*/  @!P0 NANOSLEEP.SYNCS 0x989680 ;  /* 0x009896800000895d */ /* 0x002fea0003900000 */
[----:B------:R-:W1:Y:S02]  /*1450*/  @!P0 SYNCS.PHASECHK.TRANS64 P0, [R11+URZ+0x38000], R8 ;  /* 0x038000080b0085a7 */ /* 0x000e64000800007f */
[----:B-1----:R-:W-:Y:S05]  /*1460*/  @!P0 BRA `(.L_x_17) ;  /* 0xfffffffc00ec8947 */ /* 0x002fea000383ffff */
[----:B------:R-:W-:Y:S01]  /*1470*/  UIADD3 UR5, UR4, 0x1c000, URZ ;  /* 0x0001c00004057890 */ /* 0x000fe2000fffe03f */
[----:B------:R-:W-:Y:S01]  /*1480*/  WARPGROUP.ARRIVE ;  /* 0x00000000000079c5 */ /* 0x000fe20000000000 */
[----:B------:R-:W-:Y:S02]  /*1490*/  USHF.R.U32.HI UR4, URZ, 0x4, UR4 ;  /* 0x000000043f047899 */ /* 0x000fe40008011604 */
[----:B------:R-:W-:Y:S02]  /*14a0*/  USHF.R.U32.HI UR5, URZ, 0x4, UR5 ;  /* 0x000000043f057899 */ /* 0x000fe40008011605 */
[----:B------:R-:W-:Y:S02]  /*14b0*/  ULOP3.LUT UR4, UR4, 0x3fff, URZ, 0xc0, !UPT ;  /* 0x00003fff04047892 */ /* 0x000fe4000f8ec03f */
[----:B------:R-:W-:Y:S01]  /*14c0*/  ULOP3.LUT UR6, UR5, 0x3fff, URZ, 0xc0, !UPT ;  /* 0x00003fff05067892 */ /* 0x000fe2000f8ec03f */
[----:B------:R-:W-:Y:S02]  /*14d0*/  UMOV UR7, 0x40000040 ;  /* 0x4000004000077882 */ /* 0x000fe40000000000 */
[----:B------:R-:W-:-:S06]  /*14e0*/  UMOV UR5, 0x40000040 ;  /* 0x4000004000057882 */ /* 0x000fcc0000000000 */
[----:B------:R-:W-:Y:S01]  /*14f0*/  HGMMA.64x64x16.F32 R24, gdesc[UR4].tnspA.tnspB, RZ, !UPT ;  /* 0x60e00000041879f0 */ /* 0x000fe2000c7008ff */
[----:B------:R-:W-:Y:S02]  /*1500*/  UIADD3 UR4, UR4, 0x80, URZ ;  /* 0x0000008004047890 */ /* 0x000fe4000fffe03f */
[----:B------:R-:W-:Y:S01]  /*1510*/  UIADD3 UR6, UR6, 0x80, URZ ;  /* 0x0000008006067890 */ /* 0x000fe2000fffe03f */
[----:B------:R-:W-:Y:S01]  /*1520*/  UMOV UR5, 0x40000040 ;  /* 0x4000004000057882 */ /* 0x000fe20000000000 */
[----:B------:R-:W-:-:S07]  /*1530*/  UMOV UR7, 0x40000040 ;  /* 0x4000004000077882 */ /* 0x000fce0000000000 */
[----:B------:R-:W-:Y:S01]  /*1540*/  HGMMA.64x64x16.F32 R24, gdesc[UR4].tnspA.tnspB, R24, gsb0 ;  /* 0x60e00000041879f0 */ /* 0x000fe20008000818 */
[----:B------:R-:W-:-:S05]  /*1550*/  UMOV UR4, 0x1 ;  /* 0x0000000100047882 */ /* 0x000fca0000000000 */
.L_x_15:
[----:B0-----:R-:W-:-:S05]  /*1560*/  VIADD R8, R9, 0x1f ;  /* 0x0000001f09087836 */ /* 0x001fca0000000000 */
[----:B------:R-:W-:-:S04]  /*1570*/  SHF.R.S32.HI R9, RZ, 0x1f, R8 ;  /* 0x0000001fff097819 */ /* 0x000fc80000011408 */
[----:B------:R-:W-:-:S04]  /*1580*/  LEA.HI R9, R9, R8, RZ, 0x5 ;  /* 0x0000000809097211 */ /* 0x000fc800078f28ff */
[----:B------:R-:W-:-:S04]  /*1590*/  SHF.R.S32.HI R9, RZ, 0x5, R9 ;  /* 0x00000005ff097819 */ /* 0x000fc80000011409 */
[----:B------:R-:W-:-:S05]  /*15a0*/  VIMNMX R8, R9, 0x1, PT ;  /* 0x0000000109087848 */ /* 0x000fca0003fe0100 */
[----:B------:R-:W-:-:S05]  /*15b0*/  IMAD.IADD R8, R9, 0x1, -R8 ;  /* 0x0000000109087824 */ /* 0x000fca00078e0a08 */
[----:B------:R-:W-:-:S13]  /*15c0*/  ISETP.GE.AND P0, PT, R8, 0x1, PT ;  /* 0x000000010800780c */ /* 0x000fda0003f06270 */
[----:B------:R-:W-:Y:S05]  /*15d0*/  @!P0 BRA `(.L_x_18) ;  /* 0x0000000000e08947 */ /* 0x000fea0003800000 */
[----:B------:R-:W0:Y:S01]  /*15e0*/  S2UR UR6, SR_CgaCtaId ;  /* 0x00000000000679c3 */ /* 0x000e220000008800 */
[----:B------:R-:W-:Y:S01]  /*15f0*/  UMOV UR5, 0x400 ;  /* 0x0000040000057882 */ /* 0x000fe20000000000 */
[----:B------:R-:W-:Y:S01]  /*1600*/  LOP3.LUT R13, R6, 0x1, RZ, 0xfc, !PT ;  /* 0x00000001060d7812 */ /* 0x000fe200078efcff */
[----:B------:R-:W-:Y:S01]  /*1610*/  IMAD.MOV.U32 R12, RZ, RZ, RZ ;  /* 0x000000ffff0c7224 */ /* 0x000fe200078e00ff */
[----:B------:R-:W-:Y:S01]  /*1620*/  UISETP.NE.U32.AND UP0, UPT, UR4, URZ, UPT ;  /* 0x0000003f0400728c */ /* 0x000fe2000bf05070 */
[----:B------:R-:W-:Y:S01]  /*1630*/  IMAD.MOV.U32 R9, RZ, RZ, RZ ;  /* 0x000000ffff097224 */ /* 0x000fe200078e00ff */
[----:B0-----:R-:W-:-:S04]  /*1640*/  ULEA UR5, UR6, UR5, 0x18 ;  /* 0x0000000506057291 */ /* 0x001fc8000f8ec03f */
[----:B------:R-:W-:Y:S02]  /*1650*/  UIADD3 UR6, UR5, 0x1c000, URZ ;  /* 0x0001c00005067890 */ /* 0x000fe4000fffe03f */
[----:B------:R-:W-:Y:S02]  /*1660*/  USHF.R.U32.HI UR7, URZ, 0x4, UR5 ;  /* 0x000000043f077899 */ /* 0x000fe40008011605 */
[----:B------:R-:W-:Y:S02]  /*1670*/  USHF.R.U32.HI UR6, URZ, 0x4, UR6 ;  /* 0x000000043f067899 */ /* 0x000fe40008011606 */
[----:B------:R-:W-:Y:S02]  /*1680*/  ULOP3.LUT UR7, UR7, 0x3fff, URZ, 0xc0, !UPT ;  /* 0x00003fff07077892 */ /* 0x000fe4000f8ec03f */
[----:B------:R-:W-:-:S12]  /*1690*/  ULOP3.LUT UR6, UR6, 0x3fff, URZ, 0xc0, !UPT ;  /* 0x00003fff06067892 */ /* 0x000fd8000f8ec03f */
.L_x_23:
[----:B------:R-:W-:-:S13]  /*16a0*/  ISETP.NE.AND P1, PT, R13, 0x3, PT ;  /* 0x000000030d00780c */ /* 0x000fda0003f25270 */
[----:B------:R-:W-:Y:S05]  /*16b0*/  @!P1 BRA `(.L_x_19) ;  /* 0x0000000000049947 */ /* 0x000fea0003800000 */
[----:B------:R-:W-:Y:S01]  /*16c0*/  BPT.TRAP 0x1 ;  /* 0x000000040000795c */ /* 0x000fe20000300000 */
.L_x_19:
[----:B------:R-:W-:Y:S01]  /*16d0*/  SHF.L.U32 R10, R12, 0x1f, RZ ;  /* 0x0000001f0c0a7819 */ /* 0x000fe200000006ff */
[----:B------:R-:W-:-:S12]  /*16e0*/  ULEA UR8, UR4, UR5, 0x3 ;  /* 0x0000000504087291 */ /* 0x000fd8000f8e183f */
.L_x_20:
[----:B0-----:R-:W-:-:S04]  /*16f0*/  IMAD.U32 R11, RZ, RZ, UR8 ;  /* 0x00000008ff0b7e24 */ /* 0x001fc8000f8e00ff */
[----:B------:R0:W1:Y:S03]  /*1700*/  SYNCS.PHASECHK.TRANS64.TRYWAIT P0, [R11+URZ+0x38000], R10 ;  /* 0x0380000a0b0075a7 */ /* 0x000066000800017f */
[----:B-1----:R-:W-:Y:S05]  /*1710*/  @!P0 NANOSLEEP.SYNCS 0x989680 ;  /* 0x009896800000895d */ /* 0x002fea0003900000 */
[----:B------:R-:W1:Y:S02]  /*1720*/  @!P0 SYNCS.PHASECHK.TRANS64 P0, [R11+URZ+0x38000], R10 ;  /* 0x0380000a0b0085a7 */ /* 0x000e64000800007f */
[----:B-1----:R-:W-:Y:S05]  /*1730*/  @!P0 BRA `(.L_x_20) ;  /* 0xfffffffc00ec8947 */ /* 0x002fea000383ffff */
[----:B------:R-:W-:Y:S01]  /*1740*/  ULEA UR8, UR4, UR7, 0x8 ;  /* 0x0000000704087291 */ /* 0x000fe2000f8e403f */
[----:B------:R-:W-:Y:S01]  /*1750*/  WARPGROUP.ARRIVE ;  /* 0x00000000000079c5 */ /* 0x000fe20000000000 */
[----:B------:R-:W-:Y:S01]  /*1760*/  ULEA UR10, UR4, UR6, 0x8 ;  /* 0x00000006040a7291 */ /* 0x000fe2000f8e403f */
[----:B------:R-:W-:Y:S01]  /*1770*/  UMOV UR9, 0x40000040 ;  /* 0x4000004000097882 */ /* 0x000fe20000000000 */
[----:B------:R-:W-:-:S07]  /*1780*/  UMOV UR11, 0x40000040 ;  /* 0x40000040000b7882 */ /* 0x000fce0000000000 */
[----:B------:R-:W-:Y:S01]  /*1790*/  HGMMA.64x64x16.F32 R24, gdesc[UR8].tnspA.tnspB, R24, UP0 ;  /* 0x60e00000081879f0 */ /* 0x000fe2000bf00818 */
[----:B------:R-:W-:Y:S02]  /*17a0*/  UIADD3 UR8, UR8, 0x80, URZ ;  /* 0x0000008008087890 */ /* 0x000fe4000fffe03f */
[----:B------:R-:W-:Y:S01]  /*17b0*/  UIADD3 UR10, UR10, 0x80, URZ ;  /* 0x000000800a0a7890 */ /* 0x000fe2000fffe03f */
[----:B------:R-:W-:Y:S01]  /*17c0*/  UMOV UR9, 0x40000040 ;  /* 0x4000004000097882 */ /* 0x000fe20000000000 */
[----:B------:R-:W-:-:S07]  /*17d0*/  UMOV UR11, 0x40000040 ;  /* 0x40000040000b7882 */ /* 0x000fce0000000000 */
[----:B------:R-:W-:Y:S03]  /*17e0*/  HGMMA.64x64x16.F32 R24, gdesc[UR8].tnspA.tnspB, R24, gsb0 ;  /* 0x60e00000081879f0 */ /* 0x000fe60008000818 */
[----:B------:R-:W-:Y:S02]  /*17f0*/  WARPGROUP.DEPBAR.LE gsb0, 0x1 ;  /* 0x00008000000079c5 */ /* 0x000fe40000010100 */
[----:B------:R-:W-:Y:S05]  /*1800*/  @!P1 BRA `(.L_x_21) ;  /* 0x0000000000049947 */ /* 0x000fea0003800000 */
[----:B------:R-:W-:Y:S01]  /*1810*/  BPT.TRAP 0x1 ;  /* 0x000000040000795c */ /* 0x000fe20000300000 */
.L_x_21:
[----:B------:R-:W-:-:S13]  /*1820*/  ISETP.NE.AND P0, PT, R7, RZ, PT ;  /* 0x000000ff0700720c */ /* 0x000fda0003f05270 */
[----:B0-----:R-:W-:-:S05]  /*1830*/  @P0 LEA R10, R9, UR5, 0x3 ;  /* 0x00000005090a0c11 */ /* 0x001fca000f8e18ff */
[----:B------:R-:W-:-:S05]  /*1840*/  @P0 VIADD R11, R10, 0x380e0 ;  /* 0x000380e00a0b0836 */ /* 0x000fca0000000000 */
[----:B------:R-:W-:-:S04]  /*1850*/  @P0 PRMT R11, R4, 0x654, R11 ;  /* 0x00000654040b0816 */ /* 0x000fc8000000000b */
[----:B------:R0:W-:Y:S01]  /*1860*/  @P0 SYNCS.ARRIVE.TRANS64.RED.A1T0 RZ, [R11+URZ], RZ ;  /* 0x000000ff0bff09a7 */ /* 0x0001e2000810043f */
[----:B------:R-:W-:-:S13]  /*1870*/  ISETP.GT.U32.AND P0, PT, R6, 0x1, PT ;  /* 0x000000010600780c */ /* 0x000fda0003f04070 */
[----:B0-----:R-:W-:Y:S05]  /*1880*/  @P0 BRA `(.L_x_22) ;  /* 0x0000000000040947 */ /* 0x001fea0003800000 */
[----:B------:R-:W-:Y:S01]  /*1890*/  BPT.TRAP 0x1 ;  /* 0x000000040000795c */ /* 0x000fe20000300000 */
.L_x_22:
[----:B------:R-:W-:Y:S01]  /*18a0*/  UIADD3 UR4, UR4, 0x1, URZ ;  /* 0x0000000104047890 */ /* 0x000fe2000fffe03f */
[C---:B------:R-:W-:Y:S01]  /*18b0*/  ISETP.GT.AND P1, PT, R8.reuse, 0x1, PT ;  /* 0x000000010800780c */ /* 0x040fe20003f24270 */
[----:B------:R-:W-:Y:S02]  /*18c0*/  VIADD R9, R9, 0x1 ;  /* 0x0000000109097836 */ /* 0x000fe40000000000 */
[----:B------:R-:W-:Y:S01]  /*18d0*/  UISETP.NE.AND UP0, UPT, UR4, 0x1c, UPT ;  /* 0x0000001c0400788c */ /* 0x000fe2000bf05270 */
[----:B------:R-:W-:Y:S02]  /*18e0*/  VIADD R8, R8, 0xffffffff ;  /* 0xffffffff08087836 */ /* 0x000fe40000000000 */
[C---:B------:R-:W-:Y:S01]  /*18f0*/  ISETP.NE.AND P0, PT, R9.reuse, 0x1c, PT ;  /* 0x0000001c0900780c */ /* 0x040fe20003f05270 */
[----:B------:R-:W-:Y:S02]  /*1900*/  USEL UR8, URZ, 0x1, UP0 ;  /* 0x000000013f087887 */ /* 0x000fe40008000000 */
[----:B------:R-:W-:Y:S01]  /*1910*/  USEL UR4, UR4, URZ, UP0 ;  /* 0x0000003f04047287 */ /* 0x000fe20008000000 */
[----:B------:R-:W-:Y:S01]  /*1920*/  SEL R9, R9, RZ, P0 ;  /* 0x000000ff09097207 */ /* 0x000fe20000000000 */
[----:B------:R-:W-:-:S02]  /*1930*/  UPLOP3.LUT UP0, UPT, UPT, UPT, UPT, 0x80, 0x0 ;  /* 0x000000000000789c */ /* 0x000fc40003f0f070 */
[----:B------:R-:W-:Y:S01]  /*1940*/  LOP3.LUT R12, R12, UR8, RZ, 0x3c, !PT ;  /* 0x000000080c0c7c12 */ /* 0x000fe2000f8e3cff */
[----:B------:R-:W-:Y:S08]  /*1950*/  @P1 BRA `(.L_x_23) ;  /* 0xfffffffc00501947 */ /* 0x000ff0000383ffff */
.L_x_18:
[----:B------:R-:W0:Y:S01]  /*1960*/  LDC R8, c[0x0][0x294] ;  /* 0x0000a500ff087b82 */ /* 0x000e220000000800 */
[----:B------:R-:W-:Y:S02]  /*1970*/  WARPGROUP.DEPBAR.LE gsb0, 0x0 ;  /* 0x00008000000079c5 */ /* 0x000fe40000010000 */
[----:B0-----:R-:W-:-:S13]  /*1980*/  ISETP.GE.AND P0, PT, R8, 0x1, PT ;  /* 0x000000010800780c */ /* 0x001fda0003f06270 */
[----:B------:R-:W-:Y:S05]  /*1990*/  @!P0 BRA `(.L_x_24) ;  /* 0x00000000006c8947 */ /* 0x000fea0003800000 */
[----:B------:R-:W-:-:S04]  /*19a0*/  LOP3.LUT R9, R6, 0x1, RZ, 0xfc, !PT ;  /* 0x0000000106097812 */ /* 0x000fc800078efcff */
[----:B------:R-:W-:-:S13]  /*19b0*/  ISETP.NE.AND P0, PT, R9, 0x3, PT ;  /* 0x000000030900780c */ /* 0x000fda0003f05270 */
[----:B------:R-:W-:Y:S05]  /*19c0*/  @!P0 BRA `(.L_x_25) ;  /* 0x0000000000048947 */ /* 0x000fea0003800000 */
[----:B------:R-:W-:Y:S01]  /*19d0*/  BPT.TRAP 0x1 ;  /* 0x000000040000795c */ /* 0x000fe20000300000 */
.L_x_25:
[----:B------:R-:W-:Y:S01]  /*19e0*/  ISETP.NE.AND P0, PT, R7, RZ, PT ;  /* 0x000000ff0700720c */ /* 0x000fe20003f05270 */
[----:B------:R-:W-:Y:S01]  /*19f0*/  BSSY B0, `(.L_x_26) ;  /* 0x0000013000007945 */ /* 0x000fe20003800000 */
[----:B------:R-:W-:-:S11]  /*1a00*/  ISETP.GT.U32.AND P1, PT, R6, 0x1, PT ;  /* 0x000000010600780c */ /* 0x000fd60003f24070 */
[----:B------:R-:W-:Y:S05]  /*1a10*/  @!P0 BRA `(.L_x_27) ;  /* 0x0000000000408947 */ /* 0x000fea0003800000 */
[----:B------:R-:W-:Y:S01]  /*1a20*/  VIADD R8, R8, 0x1f ;  /* 0x0000001f08087836 */ /* 0x000fe20000000000 */
[----:B------:R-:W0:Y:S04]  /*1a30*/  S2R R11, SR_CgaCtaId ;  /* 0x00000000000b7919 */ /* 0x000e280000008800 */
[----:B------:R-:W-:-:S04]  /*1a40*/  SHF.R.S32.HI R7, RZ, 0x1f, R8 ;  /* 0x0000001fff077819 */ /* 0x000fc80000011408 */
[----:B------:R-:W-:Y:S02]  /*1a50*/  LEA.HI R7, R7, R8, RZ, 0x5 ;  /* 0x0000000807077211 */ /* 0x000fe400078f28ff */
[----:B------:R-:W-:Y:S02]  /*1a60*/  MOV R8, 0x400 ;  /* 0x0000040000087802 */ /* 0x000fe40000000f00 */
[----:B------:R-:W-:-:S04]  /*1a70*/  SHF.R.S32.HI R7, RZ, 0x5, R7 ;  /* 0x00000005ff077819 */ /* 0x000fc80000011407 */
[----:B------:R-:W-:-:S05]  /*1a80*/  VIMNMX R6, R7, 0x1, PT ;  /* 0x0000000107067848 */ /* 0x000fca0003fe0100 */
[----:B------:R-:W-:-:S05]  /*1a90*/  IMAD.IADD R9, R7, 0x1, -R6 ;  /* 0x0000000107097824 */ /* 0x000fca00078e0a06 */
[----:B------:R-:W-:-:S05]  /*1aa0*/  SHF.R.U32.HI R6, RZ, 0x2, R9 ;  /* 0x00000002ff067819 */ /* 0x000fca0000011609 */
[----:B------:R-:W-:Y:S01]  /*1ab0*/  IMAD.WIDE.U32 R6, R6, 0x24924925, RZ ;  /* 0x2492492506067825 */ /* 0x000fe200078e00ff */
[----:B0-----:R-:W-:-:S03]  /*1ac0*/  LEA R11, R11, R8, 0x18 ;  /* 0x000000080b0b7211 */ /* 0x001fc600078ec0ff */
[----:B------:R-:W-:-:S04]  /*1ad0*/  IMAD R6, R7, -0x1c, R9 ;  /* 0xffffffe407067824 */ /* 0x000fc800078e0209 */
[----:B------:R-:W-:-:S04]  /*1ae0*/  IMAD R6, R6, 0x8, R11 ;  /* 0x0000000806067824 */ /* 0x000fc800078e020b */
[----:B------:R-:W-:-:S05]  /*1af0*/  VIADD R7, R6, 0x380e0 ;  /* 0x000380e006077836 */ /* 0x000fca0000000000 */
[----:B------:R-:W-:-:S04]  /*1b00*/  PRMT R7, R4, 0x654, R7 ;  /* 0x0000065404077816 */ /* 0x000fc80000000007 */
[----:B------:R0:W-:Y:S03]  /*1b10*/  SYNCS.ARRIVE.TRANS64.RED.A1T0 RZ, [R7+URZ], RZ ;  /* 0x000000ff07ff79a7 */ /* 0x0001e6000810043f */
.L_x_27:
[----:B------:R-:W-:Y:S05]  /*1b20*/  BSYNC B0 ;  /* 0x0000000000007941 */ /* 0x000fea0003800000 */
.L_x_26:
[----:B------:R-:W-:Y:S05]  /*1b30*/  @P1 BRA `(.L_x_24) ;  /* 0x0000000000041947 */ /* 0x000fea0003800000 */
[----:B------:R-:W-:Y:S01]  /*1b40*/  BPT.TRAP 0x1 ;  /* 0x000000040000795c */ /* 0x000fe20000300000 */
.L_x_24:
[----:B------:R-:W0:Y:S01]  /*1b50*/  S2R R4, SR_TID.X ;  /* 0x0000000000047919 */ /* 0x000e220000002100 */
[----:B------:R-:W1:Y:S01]  /*1b60*/  LDC.64 R8, c[0x0][0x280] ;  /* 0x0000a000ff087b82 */ /* 0x000e620000000a00 */
[----:B------:R-:W4:Y:S07]  /*1b70*/  S2R R15, SR_CTAID.X ;  /* 0x00000000000f7919 */ /* 0x000f2e0000002500 */
[----:B------:R-:W1:Y:S01]  /*1b80*/  LDC.64 R60, c[0x0][0x658] ;  /* 0x00019600ff3c7b82 */ /* 0x000e620000000a00 */
[----:B0-----:R-:W-:-:S04]  /*1b90*/  SHF.R.S32.HI R7, RZ, 0x1f, R4 ;  /* 0x0000001fff077819 */ /* 0x001fc80000011404 */
[----:B------:R-:W-:-:S04]  /*1ba0*/  LEA.HI R7, R7, R4, RZ, 0x7 ;  /* 0x0000000407077211 */ /* 0x000fc800078f38ff */
[----:B------:R-:W-:-:S05]  /*1bb0*/  LOP3.LUT R7, R7, 0xffffff80, RZ, 0xc0, !PT ;  /* 0xffffff8007077812 */ /* 0x000fca00078ec0ff */
[----:B------:R-:W-:-:S05]  /*1bc0*/  IMAD.IADD R13, R4, 0x1, -R7 ;  /* 0x00000001040d7824 */ /* 0x000fca00078e0a07 */
[----:B------:R-:W-:-:S04]  /*1bd0*/  SHF.R.S32.HI R6, RZ, 0x1f, R13 ;  /* 0x0000001fff067819 */ /* 0x000fc8000001140d */
[CC--:B------:R-:W-:Y:S02]  /*1be0*/  LEA.HI R4, R6.reuse, R13.reuse, RZ, 0x2 ;  /* 0x0000000d06047211 */ /* 0x0c0fe400078f10ff */
[----:B------:R-:W-:Y:S02]  /*1bf0*/  LEA.HI R23, R6, R13, RZ, 0x5 ;  /* 0x0000000d06177211 */ /* 0x000fe400078f28ff */
[--C-:B------:R-:W-:Y:S02]  /*1c00*/  SHF.R.S32.HI R10, RZ, 0x2, R4.reuse ;  /* 0x00000002ff0a7819 */ /* 0x100fe40000011404 */
[----:B------:R-:W-:Y:S02]  /*1c10*/  SHF.R.S32.HI R7, RZ, 0x1f, R4 ;  /* 0x0000001fff077819 */ /* 0x000fe40000011404 */
[----:B------:R-:W-:Y:S02]  /*1c20*/  LOP3.LUT R56, R4, 0xfffffffc, RZ, 0xc0, !PT ;  /* 0xfffffffc04387812 */ /* 0x000fe400078ec0ff */
[----:B------:R-:W-:-:S02]  /*1c30*/  LEA.HI R7, R7, R10, RZ, 0x3 ;  /* 0x0000000a07077211 */ /* 0x000fc400078f18ff */
[----:B------:R-:W-:Y:S01]  /*1c40*/  SHF.R.S32.HI R23, RZ, 0x5, R23 ;  /* 0x00000005ff177819 */ /* 0x000fe20000011417 */
[----:B------:R-:W-:Y:S01]  /*1c50*/  IMAD.IADD R56, R13, 0x1, -R56 ;  /* 0x000000010d387824 */ /* 0x000fe200078e0a38 */
[----:B------:R-:W-:-:S03]  /*1c60*/  LOP3.LUT R7, R7, 0xfffffff8, RZ, 0xc0, !PT ;  /* 0xfffffff807077812 */ /* 0x000fc600078ec0ff */
[----:B------:R-:W-:Y:S02]  /*1c70*/  IMAD.SHL.U32 R14, R56, 0x2, RZ ;  /* 0x00000002380e7824 */ /* 0x000fe400078e00ff */
[----:B------:R-:W-:Y:S02]  /*1c80*/  IMAD.IADD R10, R10, 0x1, -R7 ;  /* 0x000000010a0a7824 */ /* 0x000fe400078e0a07 */
[----:B----4-:R-:W-:-:S03]  /*1c90*/  IMAD.SHL.U32 R7, R15, 0x40, RZ ;  /* 0x000000400f077824 */ /* 0x010fc600078e00ff */
[--C-:B------:R-:W-:Y:S02]  /*1ca0*/  SHF.R.S32.HI R11, RZ, 0x1f, R10.reuse ;  /* 0x0000001fff0b7819 */ /* 0x100fe4000001140a */
[----:B-1----:R-:W-:Y:S01]  /*1cb0*/  ISETP.GE.AND P0, PT, R7, R8, PT ;  /* 0x000000080700720c */ /* 0x002fe20003f06270 */
[----:B------:R-:W-:-:S04]  /*1cc0*/  IMAD.WIDE R12, R23, 0x10, R10 ;  /* 0x00000010170c7825 */ /* 0x000fc800078e020a */
[----:B------:R-:W-:Y:S01]  /*1cd0*/  IMAD.WIDE R12, R15, 0x40, R12 ;  /* 0x000000400f0c7825 */ /* 0x000fe200078e020c */
[----:B------:R-:W-:-:S07]  /*1ce0*/  SHF.R.S32.HI R15, RZ, 0x1f, R14 ;  /* 0x0000001fff0f7819 */ /* 0x000fce000001140e */
[----:B------:R-:W-:Y:S05]  /*1cf0*/  @P0 EXIT ;  /* 0x000000000000094d */ /* 0x000fea0003800000 */
[----:B------:R-:W-:Y:S01]  /*1d00*/  ULDC UR4, c[0x0][0x288] ;  /* 0x0000a20000047ab9 */ /* 0x000fe20000000800 */
[----:B------:R-:W-:Y:S01]  /*1d10*/  IMAD.SHL.U32 R4, R16, 0x40, RZ ;  /* 0x0000004010047824 */ /* 0x000fe200078e00ff */
[----:B------:R-:W-:Y:S01]  /*1d20*/  ISETP.GE.AND P0, PT, R5, UR4, PT ;  /* 0x0000000405007c0c */ /* 0x000fe2000bf06270 */
[-C--:B------:R-:W-:Y:S01]  /*1d30*/  IMAD.WIDE.U32 R18, R12, R60.reuse, R14 ;  /* 0x0000003c0c127225 */ /* 0x080fe200078e000e */
[----:B------:R-:W-:Y:S01]  /*1d40*/  SHF.R.S32.HI R17, RZ, 0x1f, R5 ;  /* 0x0000001fff117819 */ /* 0x000fe20000011405 */
[----:B------:R-:W-:Y:S01]  /*1d50*/  ULDC.64 UR4, c[0x0][0x660] ;  /* 0x0001980000047ab9 */ /* 0x000fe20000000a00 */
[C---:B------:R-:W-:Y:S01]  /*1d60*/  ISETP.GE.OR P0, PT, R4.reuse, R9, P0 ;  /* 0x000000090400720c */ /* 0x040fe20000706670 */
[----:B------:R-:W-:Y:S01]  /*1d70*/  IMAD R16, R13, R60, RZ ;  /* 0x0000003c0d107224 */ /* 0x000fe200078e02ff */
[----:B------:R-:W-:Y:S02]  /*1d80*/  SHF.R.S32.HI R6, RZ, 0x1f, R4 ;  /* 0x0000001fff067819 */ /* 0x000fe40000011404 */
[----:B------:R-:W-:Y:S01]  /*1d90*/  IADD3 R20, P1, R4, R18, RZ ;  /* 0x0000001204147210 */ /* 0x000fe20007f3e0ff */
[----:B------:R-:W-:-:S02]  /*1da0*/  IMAD R21, R12, R61, R16 ;  /* 0x0000003d0c157224 */ /* 0x000fc400078e0210 */
[----:B------:R-:W-:-:S03]  /*1db0*/  IMAD R16, R17, UR4, RZ ;  /* 0x0000000411107c24 */ /* 0x000fc6000f8e02ff */
[----:B------:R-:W-:-:S03]  /*1dc0*/  IADD3.X R21, R6, R19, R21, P1, !PT ;  /* 0x0000001306157210 */ /* 0x000fc60000ffe415 */
[----:B------:R-:W-:Y:S05]  /*1dd0*/  @P0 EXIT ;  /* 0x000000000000094d */ /* 0x000fea0003800000 */
[----:B------:R-:W-:Y:S01]  /*1de0*/  ULDC UR6, c[0x0][0x28c] ;  /* 0x0000a30000067ab9 */ /* 0x000fe20000000800 */
[----:B------:R-:W-:Y:S01]  /*1df0*/  SHF.R.S32.HI R18, RZ, 0x1f, R3 ;  /* 0x0000001fff127819 */ /* 0x000fe20000011403 */
[C---:B------:R-:W-:Y:S01]  /*1e00*/  IMAD R19, R5.reuse, UR5, R16 ;  /* 0x0000000505137c24 */ /* 0x040fe2000f8e0210 */
[----:B------:R-:W-:Y:S01]  /*1e10*/  ISETP.GE.AND P0, PT, R22, UR6, PT ;  /* 0x0000000616007c0c */ /* 0x000fe2000bf06270 */
[----:B------:R-:W-:Y:S01]  /*1e20*/  ULDC UR6, c[0x0][0x290] ;  /* 0x0000a40000067ab9 */ /* 0x000fe20000000800 */
[----:B------:R-:W-:Y:S01]  /*1e30*/  IMAD.WIDE.U32 R20, R5, UR4, R20 ;  /* 0x0000000405147c25 */ /* 0x000fe2000f8e0014 */
[----:B------:R-:W-:Y:S01]  /*1e40*/  ULDC.64 UR4, c[0x0][0x670] ;  /* 0x00019c0000047ab9 */ /* 0x000fe20000000a00 */
[----:B------:R-:W-:Y:S02]  /*1e50*/  ISETP.GE.OR P0, PT, R3, UR6, P0 ;  /* 0x0000000603007c0c */ /* 0x000fe40008706670 */
[----:B------:R-:W-:Y:S02]  /*1e60*/  IMAD.IADD R21, R21, 0x1, R19 ;  /* 0x0000000115157824 */ /* 0x000fe400078e0213 */
[----:B------:R-:W-:-:S02]  /*1e70*/  IMAD R16, R18, UR4, RZ ;  /* 0x0000000412107c24 */ /* 0x000fc4000f8e02ff */
[----:B------:R-:W-:-:S04]  /*1e80*/  IMAD.WIDE.U32 R20, R3, UR4, R20 ;  /* 0x0000000403147c25 */ /* 0x000fc8000f8e0014 */
[----:B------:R-:W-:Y:S01]  /*1e90*/  IMAD R19, R3, UR5, R16 ;  /* 0x0000000503137c24 */ /* 0x000fe2000f8e0210 */
[----:B------:R-:W-:Y:S01]  /*1ea0*/  SHF.R.S32.HI R16, RZ, 0x1f, R22 ;  /* 0x0000001fff107819 */ /* 0x000fe20000011416 */
[----:B------:R-:W-:Y:S01]  /*1eb0*/  IMAD R23, R23, -0x10, -R7 ;  /* 0xfffffff017177824 */ /* 0x000fe200078e0a07 */
[----:B------:R-:W-:Y:S06]  /*1ec0*/  @P0 EXIT ;  /* 0x000000000000094d */ /* 0x000fec0003800000 */
[----:B------:R-:W-:Y:S01]  /*1ed0*/  ULDC.64 UR4, c[0x0][0x668] ;  /* 0x00019a0000047ab9 */ /* 0x000fe20000000a00 */
[----:B------:R-:W-:Y:S01]  /*1ee0*/  IMAD R7, R56, -0x2, R9 ;  /* 0xfffffffe38077824 */ /* 0x000fe200078e0209 */
[----:B---3-5:R-:W-:Y:S01]  /*1ef0*/  FSETP.NEU.AND P1, PT, R2, RZ, PT ;  /* 0x000000ff0200720b */ /* 0x028fe20003f2d000 */
[----:B------:R-:W-:Y:S01]  /*1f00*/  IMAD.IADD R21, R21, 0x1, R19 ;  /* 0x0000000115157824 */ /* 0x000fe200078e0213 */
[----:B------:R-:W-:Y:S01]  /*1f10*/  IADD3 R8, R23, R8, -R10 ;  /* 0x0000000817087210 */ /* 0x000fe20007ffe80a */
[----:B------:R-:W-:Y:S02]  /*1f20*/  IMAD R9, R16, UR4, RZ ;  /* 0x0000000410097c24 */ /* 0x000fe4000f8e02ff */
[----:B------:R-:W-:-:S04]  /*1f30*/  IMAD.WIDE.U32 R10, R22, UR4, R20 ;  /* 0x00000004160a7c25 */ /* 0x000fc8000f8e0014 */
[----:B------:R-:W-:Y:S01]  /*1f40*/  IMAD R59, R22, UR5, R9 ;  /* 0x00000005163b7c24 */ /* 0x000fe2000f8e0209 */
[----:B------:R-:W-:Y:S01]  /*1f50*/  ULDC.64 UR4, c[0x0][0x640] ;  /* 0x0001900000047ab9 */ /* 0x000fe20000000a00 */
[----:B------:R-:W-:Y:S01]  /*1f60*/  IMAD.IADD R7, R7, 0x1, -R4 ;  /* 0x0000000107077824 */ /* 0x000fe200078e0a04 */
[----:B------:R-:W-:Y:S01]  /*1f70*/  SHF.L.U64.HI R9, R60, 0x3, R61 ;  /* 0x000000033c097819 */ /* 0x000fe2000001023d */
[----:B------:R-:W-:Y:S02]  /*1f80*/  IMAD R23, R16, UR4, RZ ;  /* 0x0000000410177c24 */ /* 0x000fe4000f8e02ff */
[----:B------:R-:W-:Y:S01]  /*1f90*/  IMAD.SHL.U32 R60, R60, 0x8, RZ ;  /* 0x000000083c3c7824 */ /* 0x000fe200078e00ff */
[----:B------:R-:W-:Y:S01]  /*1fa0*/  ISETP.GT.AND P0, PT, R7, RZ, PT ;  /* 0x000000ff0700720c */ /* 0x000fe20003f04270 */
[----:B------:R-:W-:Y:S02]  /*1fb0*/  IMAD R23, R22, UR5, R23 ;  /* 0x0000000516177c24 */ /* 0x000fe4000f8e0217 */
[----:B------:R-:W-:Y:S01]  /*1fc0*/  IMAD.IADD R59, R11, 0x1, R59 ;  /* 0x000000010b3b7824 */ /* 0x000fe200078e023b */
[----:B------:R-:W-:Y:S01]  /*1fd0*/  ISETP.GT.AND P2, PT, R8, RZ, P0 ;  /* 0x000000ff0800720c */ /* 0x000fe20000744270 */
[----:B------:R-:W-:-:S12]  /*1fe0*/  @!P1 BRA `(.L_x_28) ;  /* 0x0000001c00109947 */ /* 0x000fd80003800000 */
[----:B------:R-:W-:Y:S01]  /*1ff0*/  IADD3 R16, P1, R4, R14, RZ ;  /* 0x0000000e04107210 */ /* 0x000fe20007f3e0ff */
[----:B------:R-:W-:Y:S01]  /*2000*/  ULDC.64 UR6, c[0x0][0x638] ;  /* 0x00018e0000067ab9 */ /* 0x000fe20000000a00 */
[----:B------:R-:W-:Y:S01]  /*2010*/  ULDC.64 UR8, c[0x0][0x648] ;  /* 0x0001920000087ab9 */ /* 0x000fe20000000a00 */
[----:B------:R-:W-:Y:S01]  /*2020*/  IMAD R20, R17, UR6, RZ ;  /* 0x0000000611147c24 */ /* 0x000fe2000f8e02ff */
[----:B------:R-:W-:Y:S01]  /*2030*/  ULDC.64 UR10, c[0x0][0x630] ;  /* 0x00018c00000a7ab9 */ /* 0x000fe20000000a00 */
[----:B------:R-:W-:Y:S01]  /*2040*/  IMAD.X R17, R6, 0x1, R15, P1 ;  /* 0x0000000106117824 */ /* 0x000fe200008e060f */
[----:B------:R-:W-:Y:S01]  /*2050*/  ULDC.64 UR14, c[0x0][0x628] ;  /* 0x00018a00000e7ab9 */ /* 0x000fe20000000a00 */
[C---:B------:R-:W-:Y:S02]  /*2060*/  IMAD R11, R5.reuse, UR7, R20 ;  /* 0x00000007050b7c24 */ /* 0x040fe4000f8e0214 */
[----:B------:R-:W-:-:S04]  /*2070*/  IMAD.WIDE.U32 R16, R5, UR6, R16 ;  /* 0x0000000605107c25 */ /* 0x000fc8000f8e0010 */
[----:B------:R-:W-:Y:S02]  /*2080*/  IMAD R18, R18, UR8, RZ ;  /* 0x0000000812127c24 */ /* 0x000fe4000f8e02ff */
[----:B------:R-:W-:Y:S02]  /*2090*/  IMAD.IADD R17, R17, 0x1, R11 ;  /* 0x0000000111117824 */ /* 0x000fe400078e020b */
[C---:B------:R-:W-:Y:S02]  /*20a0*/  IMAD R61, R3.reuse, UR9, R18 ;  /* 0x00000009033d7c24 */ /* 0x040fe4000f8e0212 */
[----:B------:R-:W-:-:S04]  /*20b0*/  IMAD.WIDE.U32 R16, R3, UR8, R16 ;  /* 0x0000000803107c25 */ /* 0x000fc8000f8e0010 */
[----:B------:R-:W-:Y:S02]  /*20c0*/  IMAD.IADD R17, R17, 0x1, R61 ;  /* 0x0000000111117824 */ /* 0x000fe400078e023d */
[----:B------:R-:W-:Y:S02]  /*20d0*/  IMAD R21, R13, UR10, RZ ;  /* 0x0000000a0d157c24 */ /* 0x000fe4000f8e02ff */
[----:B------:R-:W-:-:S04]  /*20e0*/  IMAD.WIDE.U32 R16, R22, UR4, R16 ;  /* 0x0000000416107c25 */ /* 0x000fc8000f8e0010 */
[----:B------:R-:W-:Y:S02]  /*20f0*/  IMAD.IADD R19, R23, 0x1, R17 ;  /* 0x0000000117137824 */ /* 0x000fe400078e0211 */
[----:B------:R-:W-:Y:S02]  /*2100*/  IMAD.MOV.U32 R18, RZ, RZ, R16 ;  /* 0x000000ffff127224 */ /* 0x000fe400078e0010 */
[C---:B------:R-:W-:Y:S02]  /*2110*/  IMAD R62, R12.reuse, UR11, R21 ;  /* 0x0000000b0c3e7c24 */ /* 0x040fe4000f8e0215 */
[----:B------:R-:W-:-:S04]  /*2120*/  IMAD.WIDE.U32 R20, R12, UR10, R18 ;  /* 0x0000000a0c147c25 */ /* 0x000fc8000f8e0012 */
[----:B------:R-:W-:Y:S01]  /*2130*/  IMAD.IADD R21, R21, 0x1, R62 ;  /* 0x0000000115157824 */ /* 0x000fe200078e023e */
[----:B------:R-:W-:-:S04]  /*2140*/  LEA R64, P1, R20, UR14, 0x1 ;  /* 0x0000000e14407c11 */ /* 0x000fc8000f8208ff */
[----:B------:R-:W-:-:S05]  /*2150*/  LEA.HI.X R65, R20, UR15, R21, 0x1, P1 ;  /* 0x0000000f14417c11 */ /* 0x000fca00088f0c15 */
[----:B------:R0:W3:Y:S01]  /*2160*/  @P2 LDG.E.LTC128B.U16 R63, desc[UR12][R64.64] ;  /* 0x0000000c403f2981 */ /* 0x0000e2000c1e1520 */
[----:B------:R-:W-:Y:S01]  /*2170*/  IMAD.WIDE.U32 R20, R22, UR4, RZ ;  /* 0x0000000416147c25 */ /* 0x000fe2000f8e00ff */
[----:B------:R-:W-:Y:S01]  /*2180*/  ULDC.64 UR4, c[0x0][0x650] ;  /* 0x0001940000047ab9 */ /* 0x000fe20000000a00 */
[----:B------:R-:W-:Y:S01]  /*2190*/  ISETP.GT.AND P1, PT, R7, 0x1, PT ;  /* 0x000000010700780c */ /* 0x000fe20003f24270 */
[----:B------:R-:W-:Y:S01]  /*21a0*/  BSSY B0, `(.L_x_29) ;  /* 0x0000018000007945 */ /* 0x000fe20003800000 */
[----:B------:R-:W-:Y:S02]  /*21b0*/  IMAD.IADD R23, R21, 0x1, R23 ;  /* 0x0000000115177824 */ /* 0x000fe400078e0217 */
[----:B------:R-:W-:-:S04]  /*21c0*/  IMAD.MOV.U32 R22, RZ, RZ, R20 ;  /* 0x000000ffff167224 */ /* 0x000fc800078e0014 */
[----:B------:R-:W-:-:S04]  /*21d0*/  IMAD.WIDE.U32 R56, R12, UR10, R22 ;  /* 0x0000000a0c387c25 */ /* 0x000fc8000f8e0016 */
[----:B------:R-:W-:Y:S02]  /*21e0*/  IMAD.IADD R57, R62, 0x1, R57 ;  /* 0x000000013e397824 */ /* 0x000fe400078e0239 */
[----:B------:R-:W-:-:S04]  /*21f0*/  IMAD.WIDE.U32 R56, R3, UR8, R56 ;  /* 0x0000000803387c25 */ /* 0x000fc8000f8e0038 */
[----:B------:R-:W-:Y:S02]  /*2200*/  IMAD.IADD R57, R61, 0x1, R57 ;  /* 0x000000013d397824 */ /* 0x000fe400078e0239 */
[----:B------:R-:W-:-:S04]  /*2210*/  IMAD.WIDE.U32 R56, R5, UR6, R56 ;  /* 0x0000000605387c25 */ /* 0x000fc8000f8e0038 */
[----:B0-----:R-:W-:Y:S01]  /*2220*/  IMAD.IADD R65, R11, 0x1, R57 ;  /* 0x000000010b417824 */ /* 0x001fe200078e0239 */
[----:B------:R-:W-:Y:S02]  /*2230*/  IADD3 R64, P4, P5, R4, R56, R14 ;  /* 0x0000003804407210 */ /* 0x000fe40007d9e00e */
[----:B------:R-:W-:Y:S02]  /*2240*/  LEA R56, P3, R10, UR4, 0x1 ;  /* 0x000000040a387c11 */ /* 0x000fe4000f8608ff */
[----:B------:R-:W-:Y:S02]  /*2250*/  IADD3.X R65, R6, R65, R15, P4, P5 ;  /* 0x0000004106417210 */ /* 0x000fe400027ea40f */
[----:B------:R-:W-:Y:S02]  /*2260*/  LEA.HI.X R57, R10, UR5, R59, 0x1, P3 ;  /* 0x000000050a397c11 */ /* 0x000fe400098f0c3b */
[----:B------:R-:W-:Y:S02]  /*2270*/  ISETP.GT.AND P3, PT, R8, RZ, P1 ;  /* 0x000000ff0800720c */ /* 0x000fe40000f64270 */
[----:B------:R-:W-:-:S04]  /*2280*/  LEA R58, P4, R64, UR14, 0x1 ;  /* 0x0000000e403a7c11 */ /* 0x000fc8000f8808ff */
[----:B------:R-:W-:Y:S01]  /*2290*/  LEA.HI.X R59, R64, UR15, R65, 0x1, P4 ;  /* 0x0000000f403b7c11 */ /* 0x000fe2000a0f0c41 */
[----:B---3--:R-:W-:Y:S01]  /*22a0*/  HADD2.F32 R67, -RZ, R63.H0_H0 ;  /* 0x2000003fff437230 */ /* 0x008fe20000004100 */
[----:B------:R-:W-:-:S04]  /*22b0*/  PRMT R10, R63, 0x7610, R10 ;  /* 0x000076103f0a7816 */ /* 0x000fc8000000000a */
[----:B------:R-:W-:-:S04]  /*22c0*/  FMUL R67, R67, R2 ;  /* 0x0000000243437220 */ /* 0x000fc80000400000 */
[----:B--2---:R-:W-:-:S05]  /*22d0*/  FFMA R67, R24, R0, R67 ;  /* 0x0000000018437223 */ /* 0x004fca0000000043 */
[----:B------:R-:W-:-:S05]  /*22e0*/  F2FP.F16.F32.PACK_AB R67, RZ, R67 ;  /* 0x00000043ff43723e */ /* 0x000fca00000000ff */
[----:B------:R0:W-:Y:S01]  /*22f0*/  @P2 STG.E.U16 desc[UR12][R56.64], R67 ;  /* 0x0000004338002986 */ /* 0x0001e2000c10150c */
[----:B------:R-:W-:Y:S05]  /*2300*/  @!P3 BRA `(.L_x_30) ;  /* 0x000000000004b947 */ /* 0x000fea0003800000 */
[----:B------:R1:W5:Y:S02]  /*2310*/  LDG.E.LTC128B.U16 R10, desc[UR12][R58.64+0x2] ;  /* 0x0000020c3a0a7981 */ /* 0x000364000c1e1520 */
.L_x_30:
[----:B------:R-:W-:Y:S05]  /*2320*/  BSYNC B0 ;  /* 0x0000000000007941 */ /* 0x000fea0003800000 */
.L_x_29:
[----:B------:R-:W-:Y:S01]  /*2330*/  USHF.L.U32 UR5, UR10, 0x3, URZ ;  /* 0x000000030a057899 */ /* 0x000fe2000800063f */
[----:B-----5:R-:W-:Y:S01]  /*2340*/  HADD2.F32 R13, -RZ, R10.H0_H0 ;  /* 0x2000000aff0d7230 */ /* 0x020fe20000004100 */
[----:B------:R-:W-:Y:S01]  /*2350*/  USHF.L.U64.HI UR4, UR10, 0x3, UR11 ;  /* 0x000000030a047899 */ /* 0x000fe2000801020b */
[----:B------:R-:W-:Y:S01]  /*2360*/  ISETP.GT.AND P0, PT, R8, 0x8, P0 ;  /* 0x000000080800780c */ /* 0x000fe20000704270 */
[----:B------:R-:W-:Y:S02]  /*2370*/  @P3 IMAD.MOV.U32 R17, RZ, RZ, R57 ;  /* 0x000000ffff113224 */ /* 0x000fe400078e0039 */
[----:B------:R-:W-:Y:S02]  /*2380*/  IMAD.U32 R64, RZ, RZ, UR5 ;  /* 0x00000005ff407e24 */ /* 0x000fe4000f8e00ff */
[----:B------:R-:W-:Y:S01]  /*2390*/  FMUL R18, R13, R2 ;  /* 0x000000020d127220 */ /* 0x000fe20000400000 */
[----:B------:R-:W-:-:S03]  /*23a0*/  IMAD.U32 R65, RZ, RZ, UR4 ;  /* 0x00000004ff417e24 */ /* 0x000fc6000f8e00ff */
[----:B------:R-:W-:Y:S01]  /*23b0*/  FFMA R18, R25, R0, R18 ;  /* 0x0000000019127223 */ /* 0x000fe20000000012 */
[----:B------:R-:W-:-:S04]  /*23c0*/  IMAD.WIDE.U32 R64, R12, UR10, R64 ;  /* 0x0000000a0c407c25 */ /* 0x000fc8000f8e0040 */
[----:B------:R-:W-:Y:S01]  /*23d0*/  IMAD.IADD R21, R62, 0x1, R65 ;  /* 0x000000013e157824 */ /* 0x000fe200078e0241 */
[----:B------:R-:W-:Y:S02]  /*23e0*/  IADD3 R16, P2, R16, R64, RZ ;  /* 0x0000004010107210 */ /* 0x000fe40007f5e0ff */
[----:B------:R-:W-:-:S03]  /*23f0*/  F2FP.F16.F32.PACK_AB R18, RZ, R18 ;  /* 0x00000012ff12723e */ /* 0x000fc600000000ff */
[----:B------:R-:W-:Y:S01]  /*2400*/  IMAD.X R19, R21, 0x1, R19, P2 ;  /* 0x0000000115137824 */ /* 0x000fe200010e0613 */
[----:B------:R-:W-:Y:S02]  /*2410*/  LEA R12, P2, R16, UR14, 0x1 ;  /* 0x0000000e100c7c11 */ /* 0x000fe4000f8408ff */
[----:B------:R-:W-:Y:S02]  /*2420*/  PRMT R22, R18, 0x7610, R22 ;  /* 0x0000761012167816 */ /* 0x000fe40000000016 */
[----:B------:R-:W-:Y:S01]  /*2430*/  LEA.HI.X R13, R16, UR15, R19, 0x1, P2 ;  /* 0x0000000f100d7c11 */ /* 0x000fe200090f0c13 */
[----:B------:R-:W-:-:S05]  /*2440*/  @P3 IMAD.MOV.U32 R16, RZ, RZ, R56 ;  /* 0x000000ffff103224 */ /* 0x000fca00078e0038 */
[----:B------:R2:W-:Y:S04]  /*2450*/  @P3 STG.E.U16 desc[UR12][R16.64+0x2], R22 ;  /* 0x0000021610003986 */ /* 0x0005e8000c10150c */
[----:B------:R-:W3:Y:S01]  /*2460*/  @P0 LDG.E.LTC128B.U16 R10, desc[UR12][R12.64] ;  /* 0x0000000c0c0a0981 */ /* 0x000ee2000c1e1520 */
[----:B------:R-:W-:Y:S01]  /*2470*/  IADD3 R18, P2, R20, R64, RZ ;  /* 0x0000004014127210 */ /* 0x000fe20007f5e0ff */
[----:B------:R-:W-:Y:S01]  /*2480*/  BSSY B0, `(.L_x_31) ;  /* 0x0000015000007945 */ /* 0x000fe20003800000 */
[----:B------:R-:W-:Y:S02]  /*2490*/  SHF.L.U64.HI R9, R60, 0x1, R9 ;  /* 0x000000013c097819 */ /* 0x000fe40000010209 */
[----:B------:R-:W-:Y:S01]  /*24a0*/  ISETP.GT.AND P1, PT, R8, 0x8, P1 ;  /* 0x000000080800780c */ /* 0x000fe20000f24270 */
[----:B------:R-:W-:-:S02]  /*24b0*/  IMAD.X R19, R21, 0x1, R23, P2 ;  /* 0x0000000115137824 */ /* 0x000fc400010e0617 */
[----:B------:R-:W-:-:S04]  /*24c0*/  IMAD.WIDE.U32 R18, R3, UR8, R18 ;  /* 0x0000000803127c25 */ /* 0x000fc8000f8e0012 */
[----:B------:R-:W-:Y:S02]  /*24d0*/  IMAD.IADD R19, R61, 0x1, R19 ;  /* 0x000000013d137824 */ /* 0x000fe400078e0213 */
[----:B------:R-:W-:-:S04]  /*24e0*/  IMAD.WIDE.U32 R18, R5, UR6, R18 ;  /* 0x0000000605127c25 */ /* 0x000fc8000f8e0012 */
[----:B------:R-:W-:Y:S01]  /*24f0*/  IMAD.IADD R11, R11, 0x1, R19 ;  /* 0x000000010b0b7824 */ /* 0x000fe200078e0213 */
[----:B------:R-:W-:-:S04]  /*2500*/  IADD3 R5, P2, P3, R4, R18, R14 ;  /* 0x0000001204057210 */ /* 0x000fc80007b5e00e */
[----:B------:R-:W-:Y:S02]  /*2510*/  IADD3.X R6, R6, R11, R15, P2, P3 ;  /* 0x0000000b06067210 */ /* 0x000fe400017e640f */
[----:B------:R-:W-:Y:S02]  /*2520*/  LEA R60, P2, R60, R56, 0x1 ;  /* 0x000000383c3c7211 */ /* 0x000fe400078408ff */
[----:B------:R-:W-:-:S03]  /*2530*/  LEA R4, P3, R5, UR14, 0x1 ;  /* 0x0000000e05047c11 */ /* 0x000fc6000f8608ff */
[----:B------:R-:W-:Y:S01]  /*2540*/  IMAD.X R61, R9, 0x1, R57, P2 ;  /* 0x00000001093d7824 */ /* 0x000fe200010e0639 */
[----:B------:R-:W-:Y:S01]  /*2550*/  LEA.HI.X R5, R5, UR15, R6, 0x1, P3 ;  /* 0x0000000f05057c11 */ /* 0x000fe200098f0c06 */
[----:B---3--:R-:W-:-:S05]  /*2560*/  HADD2.F32 R3, -RZ, R10.H0_H0 ;  /* 0x2000000aff037230 */ /* 0x008fca0000004100 */
[----:B------:R-:W-:-:S04]  /*2570*/  FMUL R3, R3, R2 ;  /* 0x0000000203037220 */ /* 0x000fc80000400000 */
[----:B------:R-:W-:-:S05]  /*2580*/  FFMA R3, R26, R0, R3 ;  /* 0x000000001a037223 */ /* 0x000fca0000000003 */
[----:B------:R-:W-:-:S05]  /*2590*/  F2FP.F16.F32.PACK_AB R3, RZ, R3 ;  /* 0x00000003ff03723e */ /* 0x000fca00000000ff */
[----:B------:R2:W-:Y:S01]  /*25a0*/  @P0 STG.E.U16 desc[UR12][R60.64], R3 ;  /* 0x000000033c000986 */ /* 0x0005e2000c10150c */
[----:B------:R-:W-:Y:S05]  /*25b0*/  @!P1 BRA `(.L_x_32) ;  /* 0x0000000000049947 */ /* 0x000fea0003800000 */
[----:B------:R3:W5:Y:S02]  /*25c0*/  LDG.E.LTC128B.U16 R10, desc[UR12][R4.64+0x2] ;  /* 0x0000020c040a7981 */ /* 0x000764000c1e1520 */
.L_x_32:
[----:B------:R-:W-:Y:S05]  /*25d0*/  BSYNC B0 ;  /* 0x0000000000007941 */ /* 0x000fea0003800000 */
.L_x_31:
[----:B--2--5:R-:W-:Y:S01]  /*25e0*/  HADD2.F32 R3, -RZ, R10.H0_H0 ;  /* 0x2000000aff037230 */ /* 0x024fe20000004100 */
[----:B------:R-:W-:Y:S01]  /*25f0*/  ISETP.GT.AND P0, PT, R7, 0x8, PT ;  /* 0x000000080700780c */ /* 0x000fe20003f04270 */
[----:B------:R-:W-:Y:S01]  /*2600*/  @P1 IMAD.MOV.U32 R12, RZ, RZ, R60 ;  /* 0x000000ffff0c1224 */ /* 0x000fe200078e003c */
[----:B------:R-:W-:Y:S01]  /*2610*/  BSSY B0, `(.L_x_33) ;  /* 0x000000a000007945 */ /* 0x000fe20003800000 */
[----:B------:R-:W-:Y:S02]  /*2620*/  @P1 IMAD.MOV.U32 R13, RZ, RZ, R61 ;  /* 0x000000ffff0d1224 */ /* 0x000fe400078e003d */
[----:B------:R-:W-:Y:S01]  /*2630*/  FMUL R6, R3, R2 ;  /* 0x0000000203067220 */ /* 0x000fe20000400000 */
[----:B------:R-:W-:Y:S02]  /*2640*/  ISETP.GT.AND P2, PT, R8, RZ, P0 ;  /* 0x000000ff0800720c */ /* 0x000fe40000744270 */
[----:B------:R-:W-:Y:S01]  /*2650*/  PRMT R3, R10, 0x7610, R3 ;  /* 0x000076100a037816 */ /* 0x000fe20000000003 */
[----:B------:R-:W-:-:S05]  /*2660*/  FFMA R6, R27, R0, R6 ;  /* 0x000000001b067223 */ /* 0x000fca0000000006 */
[----:B------:R-:W-:-:S05]  /*2670*/  F2FP.F16.F32.PACK_AB R6, RZ, R6 ;  /* 0x00000006ff06723e */ /* 0x000fca00000000ff */
[----:B------:R2:W-:Y:S01]  /*2680*/  @P1 STG.E.U16 desc[UR12][R12.64+0x2], R6 ;  /* 0x000002060c001986 */ /* 0x0005e2000c10150c */
[----:B------:R-:W-:Y:S05]  /*2690*/  @!P2 BRA `(.L_x_34) ;  /* 0x000000000004a947 */ /* 0x000fea0003800000 */
[----:B------:R4:W5:Y:S02]  /*26a0*/  LDG.E.LTC128B.U16 R3, desc[UR12][R58.64+0x10] ;  /* 0x0000100c3a037981 */ /* 0x000964000c1e1520 */
.L_x_34:
[----:B------:R-:W-:Y:S05]  /*26b0*/  BSYNC B0 ;  /* 0x0000000000007941 */ /* 0x000fea0003800000 */
.L_x_33:
[----:B-----5:R-:W-:Y:S01]  /*26c0*/  HADD2.F32 R9, -RZ, R3.H0_H0 ;  /* 0x20000003ff097230 */ /* 0x020fe20000004100 */
[----:B------:R-:W-:Y:S01]  /*26d0*/  ISETP.GT.AND P1, PT, R7, 0x9, PT ;  /* 0x000000090700780c */ /* 0x000fe20003f24270 */
[----:B------:R-:W-:Y:S01]  /*26e0*/  @P2 IMAD.MOV.U32 R10, RZ, RZ, R56 ;  /* 0x000000ffff0a2224 */ /* 0x000fe200078e0038 */
[----:B------:R-:W-:Y:S01]  /*26f0*/  BSSY B0, `(.L_x_35) ;  /* 0x0000009000007945 */ /* 0x000fe20003800000 */
[----:B------:R-:W-:Y:S02]  /*2700*/  @P2 IMAD.MOV.U32 R11, RZ, RZ, R57 ;  /* 0x000000ffff0b2224 */ /* 0x000fe400078e0039 */
[----:B------:R-:W-:Y:S01]  /*2710*/  FMUL R9, R9, R2 ;  /* 0x0000000209097220 */ /* 0x000fe20000400000 */
[----:B------:R-:W-:-:S03]  /*2720*/  ISETP.GT.AND P3, PT, R8, RZ, P1 ;  /* 0x000000ff0800720c */ /* 0x000fc60000f64270 */
[----:B------:R-:W-:-:S05]  /*2730*/  FFMA R9, R28, R0, R9 ;  /* 0x000000001c097223 */ /* 0x000fca0000000009 */
[----:B------:R-:W-:-:S05]  /*2740*/  F2FP.F16.F32.PACK_AB R9, RZ, R9 ;  /* 0x00000009ff09723e */ /* 0x000fca00000000ff */
[----:B------:R0:W-:Y:S01]  /*2750*/  @P2 STG.E.U16 desc[UR12][R10.64+0x10], R9 ;  /* 0x000010090a002986 */ /* 0x0001e2000c10150c */
[----:B------:R-:W-:Y:S05]  /*2760*/  @!P3 BRA `(.L_x_36) ;  /* 0x000000000004b947 */ /* 0x000fea0003800000 */
[----:B------:R0:W5:Y:S02]  /*2770*/  LDG.E.LTC128B.U16 R3, desc[UR12][R58.64+0x12] ;  /* 0x0000120c3a037981 */ /* 0x000164000c1e1520 */
.L_x_36:
[----:B------:R-:W-:Y:S05]  /*2780*/  BSYNC B0 ;  /* 0x0000000000007941 */ /* 0x000fea0003800000 */
.L_x_35:
[----:B0----5:R-:W-:Y:S01]  /*2790*/  HADD2.F32 R9, -RZ, R3.H0_H0 ;  /* 0x20000003ff097230 */ /* 0x021fe20000004100 */
[----:B------:R-:W-:Y:S01]  /*27a0*/  ISETP.GT.AND P0, PT, R8, 0x8, P0 ;  /* 0x000000080800780c */ /* 0x000fe20000704270 */
[----:B------:R-:W-:Y:S01]  /*27b0*/  @P3 IMAD.MOV.U32 R10, RZ, RZ, R56 ;  /* 0x000000ffff0a3224 */ /* 0x000fe200078e0038 */
[----:B------:R-:W-:Y:S01]  /*27c0*/  BSSY B0, `(.L_x_37) ;  /* 0x0000008000007945 */ /* 0x000fe20003800000 */
[----:B------:R-:W-:Y:S02]  /*27d0*/  @P3 IMAD.MOV.U32 R11, RZ, RZ, R57 ;  /* 0x000000ffff0b3224 */ /* 0x000fe400078e0039 */
[----:B--2---:R-:W-:-:S04]  /*27e0*/  FMUL R6, R9, R2 ;  /* 0x0000000209067220 */ /* 0x004fc80000400000 */
[----:B------:R-:W-:-:S05]  /*27f0*/  FFMA R6, R29, R0, R6 ;  /* 0x000000001d067223 */ /* 0x000fca0000000006 */
[----:B------:R-:W-:-:S05]  /*2800*/  F2FP.F16.F32.PACK_AB R6, RZ, R6 ;  /* 0x00000006ff06723e */ /* 0x000fca00000000ff */
[----:B------:R0:W-:Y:S01]  /*2810*/  @P3 STG.E.U16 desc[UR12][R10.64+0x12], R6 ;  /* 0x000012060a003986 */ /* 0x0001e2000c10150c */
[----:B------:R-:W-:Y:S05]  /*2820*/  @!P0 BRA `(.L_x_38) ;  /* 0x0000000000048947 */ /* 0x000fea0003800000 */
[----:B------:R2:W5:Y:S02]  /*2830*/  LDG.E.LTC128B.U16 R3, desc[UR12][R4.64+0x10] ;  /* 0x0000100c04037981 */ /* 0x000564000c1e1520 */
.L_x_38:
[----:B------:R-:W-:Y:S05]  /*2840*/  BSYNC B0 ;  /* 0x0000000000007941 */ /* 0x000fea0003800000 */
.L_x_37:
[----:B-----5:R-:W-:Y:S01]  /*2850*/  HADD2.F32 R9, -RZ, R3.H0_H0 ;  /* 0x20000003ff097230 */ /* 0x020fe20000004100 */
[----:B------:R-:W-:Y:S01]  /*2860*/  ISETP.GT.AND P1, PT, R8, 0x8, P1 ;  /* 0x000000080800780c */ /* 0x000fe20000f24270 */
[----:B0-----:R-:W-:Y:S01]  /*2870*/  @P0 IMAD.MOV.U32 R10, RZ, RZ, R60 ;  /* 0x000000ffff0a0224 */ /* 0x001fe200078e003c */
[----:B------:R-:W-:Y:S01]  /*2880*/  BSSY B0, `(.L_x_39) ;  /* 0x0000008000007945 */ /* 0x000fe20003800000 */
[----:B------:R-:W-:Y:S02]  /*2890*/  @P0 IMAD.MOV.U32 R11, RZ, RZ, R61 ;  /* 0x000000ffff0b0224 */ /* 0x000fe400078e003d */
[----:B------:R-:W-:-:S04]  /*28a0*/  FMUL R9, R9, R2 ;  /* 0x0000000209097220 */ /* 0x000fc80000400000 */
[----:B------:R-:W-:-:S05]  /*28b0*/  FFMA R9, R30, R0, R9 ;  /* 0x000000001e097223 */ /* 0x000fca0000000009 */
[----:B------:R-:W-:-:S05]  /*28c0*/  F2FP.F16.F32.PACK_AB R9, RZ, R9 ;  /* 0x00000009ff09723e */ /* 0x000fca00000000ff */
[----:B------:R0:W-:Y:S01]  /*28d0*/  @P0 STG.E.U16 desc[UR12][R10.64+0x10], R9 ;  /* 0x000010090a000986 */ /* 0x0001e2000c10150c */
[----:B------:R-:W-:Y:S05]  /*28e0*/  @!P1 BRA `(.L_x_40) ;  /* 0x0000000000049947 */ /* 0x000fea0003800000 */
[----:B------:R0:W5:Y:S02]  /*28f0*/  LDG.E.LTC128B.U16 R3, desc[UR12][R4.64+0x12] ;  /* 0x0000120c04037981 */ /* 0x000164000c1e1520 */
.L_x_40:
[----:B------:R-:W-:Y:S05]  /*2900*/  BSYNC B0 ;  /* 0x0000000000007941 */ /* 0x000fea0003800000 */
.L_x_39:
[----:B0----5:R-:W-:Y:S01]  /*2910*/  HADD2.F32 R9, -RZ, R3.H0_H0 ;  /* 0x20000003ff097230 */ /* 0x021fe20000004100 */
        /* <DEDUP_REMOVED lines=11> */
.L_x_42:
[----:B------:R-:W-:Y:S05]  /*29d0*/  BSYNC B0 ;  /* 0x0000000000007941 */ /* 0x000fea0003800000 */
.L_x_41:
[----:B-----5:R-:W-:Y:S01]  /*29e0*/  HADD2.F32 R9, -RZ, R3.H0_H0 ;  /* 0x20000003ff097230 */ /* 0x020fe20000004100 */
[----:B------:R-:W-:Y:S01]  /*29f0*/  ISETP.GT.AND P1, PT, R7, 0x11, PT ;  /* 0x000000110700780c */ /* 0x000fe20003f24270 */
[----:B0-----:R-:W-:Y:S01]  /*2a00*/  @P2 IMAD.MOV.U32 R10, RZ, RZ, R56 ;  /* 0x000000ffff0a2224 */ /* 0x001fe200078e0038 */
        /* <DEDUP_REMOVED lines=9> */
.L_x_44:
[----:B------:R-:W-:Y:S05]  /*2aa0*/  BSYNC B0 ;  /* 0x0000000000007941 */ /* 0x000fea0003800000 */
.L_x_43:
[----:B0----5:R-:W-:Y:S01]  /*2ab0*/  HADD2.F32 R9, -RZ, R3.H0_H0 ;  /* 0x20000003ff097230 */ /* 0x021fe20000004100 */
[----:B------:R-:W-:Y:S01]  /*2ac0*/  ISETP.GT.AND P0, PT, R8, 0x8, P0 ;  /* 0x000000080800780c */ /* 0x000fe20000704270 */
[----:B------:R-:W-:Y:S01]  /*2ad0*/  @P3 IMAD.MOV.U32 R10, RZ, RZ, R56 ;  /* 0x000000ffff0a3224 */ /* 0x000fe200078e0038 */
        /* <DEDUP_REMOVED lines=8> */
.L_x_46:
[----:B------:R-:W-:Y:S05]  /*2b60*/  BSYNC B0 ;  /* 0x0000000000007941 */ /* 0x000fea0003800000 */
.L_x_45:
        /* <DEDUP_REMOVED lines=11> */
.L_x_48:
[----:B------:R-:W-:Y:S05]  /*2c20*/  BSYNC B0 ;  /* 0x0000000000007941 */ /* 0x000fea0003800000 */
.L_x_47:
        /* <DEDUP_REMOVED lines=12> */
.L_x_50:
[----:B------:R-:W-:Y:S05]  /*2cf0*/  BSYNC B0 ;  /* 0x0000000000007941 */ /* 0x000fea0003800000 */
.L_x_49:
        /* <DEDUP_REMOVED lines=12> */
.L_x_52:
[----:B------:R-:W-:Y:S05]  /*2dc0*/  BSYNC B0 ;  /* 0x0000000000007941 */ /* 0x000fea0003800000 */
.L_x_51:
        /* <DEDUP_REMOVED lines=11> */
.L_x_54:
[----:B------:R-:W-:Y:S05]  /*2e80*/  BSYNC B0 ;  /* 0x0000000000007941 */ /* 0x000fea0003800000 */
.L_x_53:
        /* <DEDUP_REMOVED lines=11> */
.L_x_56:
[----:B------:R-:W-:Y:S05]  /*2f40*/  BSYNC B0 ;  /* 0x0000000000007941 */ /* 0x000fea0003800000 */
.L_x_55:
        /* <DEDUP_REMOVED lines=12> */
.L_x_58:
[----:B------:R-:W-:Y:S05]  /*3010*/  BSYNC B0 ;  /* 0x0000000000007941 */ /* 0x000fea0003800000 */
.L_x_57:
        /* <DEDUP_REMOVED lines=12> */
.L_x_60:
[----:B------:R-:W-:Y:S05]  /*30e0*/  BSYNC B0 ;  /* 0x0000000000007941 */ /* 0x000fea0003800000 */
.L_x_59:
        /* <DEDUP_REMOVED lines=11> */
.L_x_62:
[----:B------:R-:W-:Y:S05]  /*31a0*/  BSYNC B0 ;  /* 0x0000000000007941 */ /* 0x000fea0003800000 */
.L_x_61:
        /* <DEDUP_REMOVED lines=11> */
.L_x_64:
[----:B------:R-:W-:Y:S05]  /*3260*/  BSYNC B0 ;  /* 0x0000000000007941 */ /* 0x000fea0003800000 */
.L_x_63:
        /* <DEDUP_REMOVED lines=12> */
.L_x_66:
[----:B------:R-:W-:Y:S05]  /*3330*/  BSYNC B0 ;  /* 0x0000000000007941 */ /* 0x000fea0003800000 */
.L_x_65:
        /* <DEDUP_REMOVED lines=12> */
.L_x_68:
[----:B------:R-:W-:Y:S05]  /*3400*/  BSYNC B0 ;  /* 0x0000000000007941 */ /* 0x000fea0003800000 */
.L_x_67:
        /* <DEDUP_REMOVED lines=11> */
.L_x_70:
[----:B------:R-:W-:Y:S05]  /*34c0*/  BSYNC B0 ;  /* 0x0000000000007941 */ /* 0x000fea0003800000 */
.L_x_69:
        /* <DEDUP_REMOVED lines=11> */
.L_x_72:
[----:B------:R-:W-:Y:S05]  /*3580*/  BSYNC B0 ;  /* 0x0000000000007941 */ /* 0x000fea0003800000 */
.L_x_71:
        /* <DEDUP_REMOVED lines=12> */
.L_x_74:
[----:B------:R-:W-:Y:S05]  /*3650*/  BSYNC B0 ;  /* 0x0000000000007941 */ /* 0x000fea0003800000 */
.L_x_73:
        /* <DEDUP_REMOVED lines=12> */
.L_x_76:
[----:B------:R-:W-:Y:S05]  /*3720*/  BSYNC B0 ;  /* 0x0000000000007941 */ /* 0x000fea0003800000 */
.L_x_75:
        /* <DEDUP_REMOVED lines=11> */
.L_x_78:
[----:B------:R-:W-:Y:S05]  /*37e0*/  BSYNC B0 ;  /* 0x0000000000007941 */ /* 0x000fea0003800000 */
.L_x_77:
        /* <DEDUP_REMOVED lines=11> */
.L_x_80:
[----:B------:R-:W-:Y:S05]  /*38a0*/  BSYNC B0 ;  /* 0x0000000000007941 */ /* 0x000fea0003800000 */
.L_x_79:
        /* <DEDUP_REMOVED lines=12> */
.L_x_82:
[----:B------:R-:W-:Y:S05]  /*3970*/  BSYNC B0 ;  /* 0x0000000000007941 */ /* 0x000fea0003800000 */
.L_x_81:
        /* <DEDUP_REMOVED lines=12> */
.L_x_84:
[----:B------:R-:W-:Y:S05]  /*3a40*/  BSYNC B0 ;  /* 0x0000000000007941 */ /* 0x000fea0003800000 */
.L_x_83:
[----:B0----5:R-:W-:Y:S01]  /*3a50*/  HADD2.F32 R7, -RZ, R3.H0_H0 ;  /* 0x20000003ff077230 */ /* 0x021fe20000004100 */
[----:B------:R-:W-:Y:S01]  /*3a60*/  ISETP.GT.AND P0, PT, R8, 0x8, P0 ;  /* 0x000000080800780c */ /* 0x000fe20000704270 */
[----:B------:R-:W-:Y:S03]  /*3a70*/  BSSY B0, `(.L_x_85) ;  /* 0x0000007000007945 */ /* 0x000fe60003800000 */
[----:B------:R-:W-:-:S04]  /*3a80*/  FMUL R6, R7, R2 ;  /* 0x0000000207067220 */ /* 0x000fc80000400000 */
[----:B------:R-:W-:-:S05]  /*3a90*/  FFMA R6, R53, R0, R6 ;  /* 0x0000000035067223 */ /* 0x000fca0000000006 */
[----:B------:R-:W-:-:S05]  /*3aa0*/  F2FP.F16.F32.PACK_AB R6, RZ, R6 ;  /* 0x00000006ff06723e */ /* 0x000fca00000000ff */
[----:B------:R0:W-:Y:S01]  /*3ab0*/  @P3 STG.E.U16 desc[UR12][R56.64+0x72], R6 ;  /* 0x0000720638003986 */ /* 0x0001e2000c10150c */
[----:B------:R-:W-:Y:S05]  /*3ac0*/  @!P0 BRA `(.L_x_86) ;  /* 0x0000000000048947 */ /* 0x000fea0003800000 */
[----:B------:R0:W5:Y:S02]  /*3ad0*/  LDG.E.LTC128B.U16 R3, desc[UR12][R4.64+0x70] ;  /* 0x0000700c04037981 */ /* 0x000164000c1e1520 */
.L_x_86:
[----:B------:R-:W-:Y:S05]  /*3ae0*/  BSYNC B0 ;  /* 0x0000000000007941 */ /* 0x000fea0003800000 */
.L_x_85:
[----:B-----5:R-:W-:Y:S01]  /*3af0*/  HADD2.F32 R7, -RZ, R3.H0_H0 ;  /* 0x20000003ff077230 */ /* 0x020fe20000004100 */
[----:B------:R-:W-:Y:S01]  /*3b00*/  ISETP.GT.AND P1, PT, R8, 0x8, P1 ;  /* 0x000000080800780c */ /* 0x000fe20000f24270 */
[----:B0-----:R-:W-:Y:S01]  /*3b10*/  @P0 IMAD.MOV.U32 R6, RZ, RZ, R60 ;  /* 0x000000ffff060224 */ /* 0x001fe200078e003c */
[----:B------:R-:W-:Y:S02]  /*3b20*/  BSSY B0, `(.L_x_87) ;  /* 0x0000009000007945 */ /* 0x000fe40003800000 */
[----:B------:R-:W-:-:S04]  /*3b30*/  FMUL R7, R7, R2 ;  /* 0x0000000207077220 */ /* 0x000fc80000400000 */
[----:B------:R-:W-:-:S05]  /*3b40*/  FFMA R7, R54, R0, R7 ;  /* 0x0000000036077223 */ /* 0x000fca0000000007 */
[----:B------:R-:W-:-:S04]  /*3b50*/  F2FP.F16.F32.PACK_AB R7, RZ, R7 ;  /* 0x00000007ff07723e */ /* 0x000fc800000000ff */
[----:B------:R-:W-:Y:S01]  /*3b60*/  PRMT R8, R7, 0x7610, R8 ;  /* 0x0000761007087816 */ /* 0x000fe20000000008 */
[----:B------:R-:W-:-:S05]  /*3b70*/  @P0 IMAD.MOV.U32 R7, RZ, RZ, R61 ;  /* 0x000000ffff070224 */ /* 0x000fca00078e003d */
[----:B------:R0:W-:Y:S01]  /*3b80*/  @P0 STG.E.U16 desc[UR12][R6.64+0x70], R8 ;  /* 0x0000700806000986 */ /* 0x0001e2000c10150c */
[----:B------:R-:W-:Y:S05]  /*3b90*/  @!P1 BRA `(.L_x_88) ;  /* 0x0000000000049947 */ /* 0x000fea0003800000 */
[----:B------:R0:W5:Y:S02]  /*3ba0*/  LDG.E.LTC128B.U16 R3, desc[UR12][R4.64+0x72] ;  /* 0x0000720c04037981 */ /* 0x000164000c1e1520 */
.L_x_88:
[----:B------:R-:W-:Y:S05]  /*3bb0*/  BSYNC B0 ;  /* 0x0000000000007941 */ /* 0x000fea0003800000 */
.L_x_87:
[----:B-----5:R-:W-:-:S05]  /*3bc0*/  HADD2.F32 R3, -RZ, R3.H0_H0 ;  /* 0x20000003ff037230 */ /* 0x020fca0000004100 */
[----:B------:R-:W-:-:S04]  /*3bd0*/  FMUL R2, R3, R2 ;  /* 0x0000000203027220 */ /* 0x000fc80000400000 */
[----:B------:R-:W-:Y:S01]  /*3be0*/  FFMA R2, R55, R0, R2 ;  /* 0x0000000037027223 */ /* 0x000fe20000000002 */
[----:B------:R-:W-:Y:S06]  /*3bf0*/  @!P1 EXIT ;  /* 0x000000000000994d */ /* 0x000fec0003800000 */
[----:B------:R-:W-:-:S05]  /*3c00*/  F2FP.F16.F32.PACK_AB R2, RZ, R2 ;  /* 0x00000002ff02723e */ /* 0x000fca00000000ff */
[----:B------:R-:W-:Y:S01]  /*3c10*/  STG.E.U16 desc[UR12][R60.64+0x72], R2 ;  /* 0x000072023c007986 */ /* 0x000fe2000c10150c */
[----:B------:R-:W-:Y:S05]  /*3c20*/  EXIT ;  /* 0x000000000000794d */ /* 0x000fea0003800000 */
.L_x_28:
[----:B------:R-:W-:Y:S01]  /*3c30*/  ISETP.GT.AND P3, PT, R7, 0x1, PT ;  /* 0x000000010700780c */ /* 0x000fe20003f64270 */
[----:B------:R-:W-:Y:S01]  /*3c40*/  ULDC.64 UR4, c[0x0][0x650] ;  /* 0x0001940000047ab9 */ /* 0x000fe20000000a00 */
[-C--:B--2---:R-:W-:Y:S01]  /*3c50*/  FMUL R24, R24, R0.reuse ;  /* 0x0000000018187220 */ /* 0x084fe20000400000 */
[-C--:B------:R-:W-:Y:S01]  /*3c60*/  FMUL R25, R25, R0.reuse ;  /* 0x0000000019197220 */ /* 0x080fe20000400000 */
[----:B------:R-:W-:Y:S01]  /*3c70*/  ISETP.GT.AND P1, PT, R8, RZ, P3 ;  /* 0x000000ff0800720c */ /* 0x000fe20001f24270 */
[-C--:B------:R-:W-:Y:S01]  /*3c80*/  FMUL R26, R26, R0.reuse ;  /* 0x000000001a1a7220 */ /* 0x080fe20000400000 */
[----:B------:R-:W-:Y:S01]  /*3c90*/  LEA R2, P4, R10, UR4, 0x1 ;  /* 0x000000040a027c11 */ /* 0x000fe2000f8808ff */
[----:B------:R-:W-:Y:S01]  /*3ca0*/  FMUL R27, R27, R0 ;  /* 0x000000001b1b7220 */ /* 0x000fe20000400000 */
[----:B------:R-:W-:Y:S01]  /*3cb0*/  F2FP.F16.F32.PACK_AB R24, RZ, R24 ;  /* 0x00000018ff18723e */ /* 0x000fe200000000ff */
[-C--:B------:R-:W-:Y:S01]  /*3cc0*/  FMUL R28, R28, R0.reuse ;  /* 0x000000001c1c7220 */ /* 0x080fe20000400000 */
[----:B------:R-:W-:Y:S01]  /*3cd0*/  LEA.HI.X R3, R10, UR5, R59, 0x1, P4 ;  /* 0x000000050a037c11 */ /* 0x000fe2000a0f0c3b */
[-C--:B------:R-:W-:Y:S01]  /*3ce0*/  FMUL R29, R29, R0.reuse ;  /* 0x000000001d1d7220 */ /* 0x080fe20000400000 */
[----:B------:R-:W-:Y:S01]  /*3cf0*/  F2FP.F16.F32.PACK_AB R25, RZ, R25 ;  /* 0x00000019ff19723e */ /* 0x000fe200000000ff */
[-C--:B------:R-:W-:Y:S01]  /*3d00*/  FMUL R30, R30, R0.reuse ;  /* 0x000000001e1e7220 */ /* 0x080fe20000400000 */
[----:B------:R-:W-:Y:S01]  /*3d10*/  ISETP.GT.AND P3, PT, R8, 0x8, P3 ;  /* 0x000000080800780c */ /* 0x000fe20001f64270 */
[----:B------:R-:W-:Y:S01]  /*3d20*/  @P2 STG.E.U16 desc[UR12][R2.64], R24 ;  /* 0x0000001802002986 */ /* 0x000fe2000c10150c */
[----:B------:R-:W-:Y:S01]  /*3d30*/  SHF.L.U64.HI R9, R60, 0x1, R9 ;  /* 0x000000013c097819 */ /* 0x000fe20000010209 */
[-C--:B------:R-:W-:Y:S01]  /*3d40*/  FMUL R31, R31, R0.reuse ;  /* 0x000000001f1f7220 */ /* 0x080fe20000400000 */
[----:B------:R-:W-:Y:S01]  /*3d50*/  ISETP.GT.AND P2, PT, R8, 0x8, P0 ;  /* 0x000000080800780c */ /* 0x000fe20000744270 */
[----:B------:R-:W-:Y:S01]  /*3d60*/  @P1 STG.E.U16 desc[UR12][R2.64+0x2], R25 ;  /* 0x0000021902001986 */ /* 0x000fe2000c10150c */
[----:B------:R-:W-:Y:S01]  /*3d70*/  ISETP.GT.AND P1, PT, R7, 0x8, PT ;  /* 0x000000080700780c */ /* 0x000fe20003f24270 */
[----:B------:R-:W-:Y:S01]  /*3d80*/  FMUL R32, R32, R0 ;  /* 0x0000000020207220 */ /* 0x000fe20000400000 */
[----:B------:R-:W-:Y:S01]  /*3d90*/  LEA R60, P5, R60, R2, 0x1 ;  /* 0x000000023c3c7211 */ /* 0x000fe200078a08ff */
[-C--:B------:R-:W-:Y:S01]  /*3da0*/  FMUL R33, R33, R0.reuse ;  /* 0x0000000021217220 */ /* 0x080fe20000400000 */
[----:B------:R-:W-:Y:S01]  /*3db0*/  ISETP.GT.AND P4, PT, R8, RZ, P1 ;  /* 0x000000ff0800720c */ /* 0x000fe20000f84270 */
[----:B------:R-:W-:Y:S01]  /*3dc0*/  FMUL R34, R34, R0 ;  /* 0x0000000022227220 */ /* 0x000fe20000400000 */
[----:B------:R-:W-:Y:S01]  /*3dd0*/  ISETP.GT.AND P0, PT, R7, 0x9, PT ;  /* 0x000000090700780c */ /* 0x000fe20003f04270 */
[----:B------:R-:W-:Y:S01]  /*3de0*/  IMAD.X R61, R9, 0x1, R3, P5 ;  /* 0x00000001093d7824 */ /* 0x000fe200028e0603 */
[C---:B------:R-:W-:Y:S01]  /*3df0*/  ISETP.GT.AND P1, PT, R8.reuse, 0x8, P1 ;  /* 0x000000080800780c */ /* 0x040fe20000f24270 */
[--C-:B------:R-:W-:Y:S01]  /*3e00*/  @P3 IMAD.MOV.U32 R4, RZ, RZ, R60.reuse ;  /* 0x000000ffff043224 */ /* 0x100fe200078e003c */
[----:B------:R-:W-:Y:S01]  /*3e10*/  ISETP.GT.AND P5, PT, R8, RZ, P0 ;  /* 0x000000ff0800720c */ /* 0x000fe200007a4270 */
[--C-:B------:R-:W-:Y:S01]  /*3e20*/  @P3 IMAD.MOV.U32 R5, RZ, RZ, R61.reuse ;  /* 0x000000ffff053224 */ /* 0x100fe200078e003d */
[----:B------:R-:W-:Y:S01]  /*3e30*/  F2FP.F16.F32.PACK_AB R26, RZ, R26 ;  /* 0x0000001aff1a723e */ /* 0x000fe200000000ff */
[-C--:B------:R-:W-:Y:S01]  /*3e40*/  FMUL R35, R35, R0.reuse ;  /* 0x0000000023237220 */ /* 0x080fe20000400000 */
[----:B------:R-:W-:Y:S01]  /*3e50*/  F2FP.F16.F32.PACK_AB R27, RZ, R27 ;  /* 0x0000001bff1b723e */ /* 0x000fe200000000ff */
[----:B------:R-:W-:Y:S01]  /*3e60*/  FMUL R36, R36, R0 ;  /* 0x0000000024247220 */ /* 0x000fe20000400000 */
[----:B------:R-:W-:Y:S01]  /*3e70*/  F2FP.F16.F32.PACK_AB R28, RZ, R28 ;  /* 0x0000001cff1c723e */ /* 0x000fe200000000ff */
[----:B------:R-:W-:Y:S01]  /*3e80*/  @P2 STG.E.U16 desc[UR12][R60.64], R26 ;  /* 0x0000001a3c002986 */ /* 0x000fe2000c10150c */
[----:B------:R-:W-:Y:S01]  /*3e90*/  F2FP.F16.F32.PACK_AB R29, RZ, R29 ;  /* 0x0000001dff1d723e */ /* 0x000fe200000000ff */
[----:B------:R-:W-:Y:S01]  /*3ea0*/  FMUL R37, R37, R0 ;  /* 0x0000000025257220 */ /* 0x000fe20000400000 */
[----:B------:R-:W-:Y:S01]  /*3eb0*/  F2FP.F16.F32.PACK_AB R30, RZ, R30 ;  /* 0x0000001eff1e723e */ /* 0x000fe200000000ff */
[----:B------:R0:W-:Y:S01]  /*3ec0*/  @P3 STG.E.U16 desc[UR12][R4.64+0x2], R27 ;  /* 0x0000021b04003986 */ /* 0x0001e2000c10150c */
[----:B------:R-:W-:Y:S01]  /*3ed0*/  ISETP.GT.AND P2, PT, R8, 0x8, P0 ;  /* 0x000000080800780c */ /* 0x000fe20000744270 */
[-C--:B------:R-:W-:Y:S01]  /*3ee0*/  FMUL R38, R38, R0.reuse ;  /* 0x0000000026267220 */ /* 0x080fe20000400000 */
[C---:B------:R-:W-:Y:S01]  /*3ef0*/  ISETP.GT.AND P3, PT, R7.reuse, 0x10, PT ;  /* 0x000000100700780c */ /* 0x040fe20003f64270 */
[----:B------:R-:W-:Y:S01]  /*3f00*/  @P4 STG.E.U16 desc[UR12][R2.64+0x10], R28 ;  /* 0x0000101c02004986 */ /* 0x000fe2000c10150c */
[----:B------:R-:W-:Y:S01]  /*3f10*/  ISETP.GT.AND P0, PT, R7, 0x11, PT ;  /* 0x000000110700780c */ /* 0x000fe20003f04270 */
[-C--:B------:R-:W-:Y:S01]  /*3f20*/  FMUL R39, R39, R0.reuse ;  /* 0x0000000027277220 */ /* 0x080fe20000400000 */
[C---:B------:R-:W-:Y:S01]  /*3f30*/  ISETP.GT.AND P4, PT, R8.reuse, RZ, P3 ;  /* 0x000000ff0800720c */ /* 0x040fe20001f84270 */
[----:B------:R-:W-:Y:S01]  /*3f40*/  @P5 STG.E.U16 desc[UR12][R2.64+0x12], R29 ;  /* 0x0000121d02005986 */ /* 0x000fe2000c10150c */
[----:B------:R-:W-:Y:S01]  /*3f50*/  ISETP.GT.AND P5, PT, R8, RZ, P0 ;  /* 0x000000ff0800720c */ /* 0x000fe200007a4270 */
[----:B------:R-:W-:Y:S01]  /*3f60*/  FMUL R40, R40, R0 ;  /* 0x0000000028287220 */ /* 0x000fe20000400000 */
[----:B------:R-:W-:Y:S01]  /*3f70*/  F2FP.F16.F32.PACK_AB R31, RZ, R31 ;  /* 0x0000001fff1f723e */ /* 0x000fe200000000ff */
[--C-:B0-----:R-:W-:Y:S01]  /*3f80*/  @P1 IMAD.MOV.U32 R4, RZ, RZ, R60.reuse ;  /* 0x000000ffff041224 */ /* 0x101fe200078e003c */
[----:B------:R-:W-:Y:S01]  /*3f90*/  ISETP.GT.AND P0, PT, R8, 0x8, P0 ;  /* 0x000000080800780c */ /* 0x000fe20000704270 */
[--C-:B------:R-:W-:Y:S01]  /*3fa0*/  @P1 IMAD.MOV.U32 R5, RZ, RZ, R61.reuse ;  /* 0x000000ffff051224 */ /* 0x100fe200078e003d */
[----:B------:R-:W-:Y:S01]  /*3fb0*/  F2FP.F16.F32.PACK_AB R32, RZ, R32 ;  /* 0x00000020ff20723e */ /* 0x000fe200000000ff */
[-C--:B------:R-:W-:Y:S01]  /*3fc0*/  FMUL R41, R41, R0.reuse ;  /* 0x0000000029297220 */ /* 0x080fe20000400000 */
[----:B------:R-:W-:Y:S01]  /*3fd0*/  F2FP.F16.F32.PACK_AB R33, RZ, R33 ;  /* 0x00000021ff21723e */ /* 0x000fe200000000ff */
[-C--:B------:R-:W-:Y:S01]  /*3fe0*/  FMUL R42, R42, R0.reuse ;  /* 0x000000002a2a7220 */ /* 0x080fe20000400000 */
[----:B------:R0:W-:Y:S01]  /*3ff0*/  @P1 STG.E.U16 desc[UR12][R4.64+0x10], R30 ;  /* 0x0000101e04001986 */ /* 0x0001e2000c10150c */
[----:B------:R-:W-:Y:S01]  /*4000*/  ISETP.GT.AND P1, PT, R8, 0x8, P3 ;  /* 0x000000080800780c */ /* 0x000fe20001f24270 */
[----:B------:R-:W-:Y:S01]  /*4010*/  FMUL R43, R43, R0 ;  /* 0x000000002b2b7220 */ /* 0x000fe20000400000 */
[----:B------:R-:W-:Y:S01]  /*4020*/  F2FP.F16.F32.PACK_AB R34, RZ, R34 ;  /* 0x00000022ff22723e */ /* 0x000fe200000000ff */
[-C--:B------:R-:W-:Y:S01]  /*4030*/  FMUL R44, R44, R0.reuse ;  /* 0x000000002c2c7220 */ /* 0x080fe20000400000 */
[----:B------:R-:W-:Y:S01]  /*4040*/  ISETP.GT.AND P3, PT, R7, 0x19, PT ;  /* 0x000000190700780c */ /* 0x000fe20003f64270 */
[-C--:B------:R-:W-:Y:S01]  /*4050*/  FMUL R45, R45, R0.reuse ;  /* 0x000000002d2d7220 */ /* 0x080fe20000400000 */
[----:B------:R-:W-:Y:S01]  /*4060*/  F2FP.F16.F32.PACK_AB R35, RZ, R35 ;  /* 0x00000023ff23723e */ /* 0x000fe200000000ff */
[----:B------:R-:W-:Y:S01]  /*4070*/  FMUL R46, R46, R0 ;  /* 0x000000002e2e7220 */ /* 0x000fe20000400000 */
[----:B------:R-:W-:Y:S01]  /*4080*/  F2FP.F16.F32.PACK_AB R36, RZ, R36 ;  /* 0x00000024ff24723e */ /* 0x000fe200000000ff */
[----:B------:R-:W-:Y:S01]  /*4090*/  FMUL R47, R47, R0 ;  /* 0x000000002f2f7220 */ /* 0x000fe20000400000 */
[----:B------:R-:W-:Y:S01]  /*40a0*/  F2FP.F16.F32.PACK_AB R37, RZ, R37 ;  /* 0x00000025ff25723e */ /* 0x000fe200000000ff */
[--C-:B0-----:R-:W-:Y:S01]  /*40b0*/  @P2 IMAD.MOV.U32 R4, RZ, RZ, R60.reuse ;  /* 0x000000ffff042224 */ /* 0x101fe200078e003c */
[----:B------:R-:W-:Y:S01]  /*40c0*/  F2FP.F16.F32.PACK_AB R38, RZ, R38 ;  /* 0x00000026ff26723e */ /* 0x000fe200000000ff */
[--C-:B------:R-:W-:Y:S01]  /*40d0*/  @P2 IMAD.MOV.U32 R5, RZ, RZ, R61.reuse ;  /* 0x000000ffff052224 */ /* 0x100fe200078e003d */
[----:B------:R-:W-:Y:S01]  /*40e0*/  F2FP.F16.F32.PACK_AB R39, RZ, R39 ;  /* 0x00000027ff27723e */ /* 0x000fe200000000ff */
[----:B------:R-:W-:Y:S01]  /*40f0*/  FMUL R48, R48, R0 ;  /* 0x0000000030307220 */ /* 0x000fe20000400000 */
[----:B------:R-:W-:Y:S01]  /*4100*/  F2FP.F16.F32.PACK_AB R40, RZ, R40 ;  /* 0x00000028ff28723e */ /* 0x000fe200000000ff */
[-C--:B------:R-:W-:Y:S01]  /*4110*/  FMUL R49, R49, R0.reuse ;  /* 0x0000000031317220 */ /* 0x080fe20000400000 */
[----:B------:R0:W-:Y:S01]  /*4120*/  @P2 STG.E.U16 desc[UR12][R4.64+0x12], R31 ;  /* 0x0000121f04002986 */ /* 0x0001e2000c10150c */
[----:B------:R-:W-:Y:S01]  /*4130*/  ISETP.GT.AND P2, PT, R7, 0x18, PT ;  /* 0x000000180700780c */ /* 0x000fe20003f44270 */
[-C--:B------:R-:W-:Y:S01]  /*4140*/  FMUL R50, R50, R0.reuse ;  /* 0x0000000032327220 */ /* 0x080fe20000400000 */
[----:B------:R-:W-:Y:S01]  /*4150*/  F2FP.F16.F32.PACK_AB R41, RZ, R41 ;  /* 0x00000029ff29723e */ /* 0x000fe200000000ff */
[----:B------:R-:W-:Y:S01]  /*4160*/  @P4 STG.E.U16 desc[UR12][R2.64+0x20], R32 ;  /* 0x0000202002004986 */ /* 0x000fe2000c10150c */
[C---:B------:R-:W-:Y:S01]  /*4170*/  ISETP.GT.AND P4, PT, R8.reuse, RZ, P2 ;  /* 0x000000ff0800720c */ /* 0x040fe20001784270 */
[----:B------:R-:W-:Y:S01]  /*4180*/  FMUL R51, R51, R0 ;  /* 0x0000000033337220 */ /* 0x000fe20000400000 */
[----:B------:R-:W-:Y:S01]  /*4190*/  F2FP.F16.F32.PACK_AB R42, RZ, R42 ;  /* 0x0000002aff2a723e */ /* 0x000fe200000000ff */
[----:B------:R-:W-:Y:S01]  /*41a0*/  @P5 STG.E.U16 desc[UR12][R2.64+0x22], R33 ;  /* 0x0000222102005986 */ /* 0x000fe2000c10150c */
[----:B------:R-:W-:Y:S01]  /*41b0*/  ISETP.GT.AND P5, PT, R8, RZ, P3 ;  /* 0x000000ff0800720c */ /* 0x000fe20001fa4270 */
[----:B------:R-:W-:Y:S01]  /*41c0*/  FMUL R52, R52, R0 ;  /* 0x0000000034347220 */ /* 0x000fe20000400000 */
[----:B------:R-:W-:Y:S01]  /*41d0*/  F2FP.F16.F32.PACK_AB R43, RZ, R43 ;  /* 0x0000002bff2b723e */ /* 0x000fe200000000ff */
[----:B0-----:R-:W-:Y:S01]  /*41e0*/  @P1 IMAD.MOV.U32 R4, RZ, RZ, R60 ;  /* 0x000000ffff041224 */ /* 0x001fe200078e003c */
[----:B------:R-:W-:Y:S01]  /*41f0*/  F2FP.F16.F32.PACK_AB R44, RZ, R44 ;  /* 0x0000002cff2c723e */ /* 0x000fe200000000ff */
[----:B------:R-:W-:Y:S01]  /*4200*/  @P1 IMAD.MOV.U32 R5, RZ, RZ, R61 ;  /* 0x000000ffff051224 */ /* 0x000fe200078e003d */
[----:B------:R-:W-:Y:S01]  /*4210*/  F2FP.F16.F32.PACK_AB R45, RZ, R45 ;  /* 0x0000002dff2d723e */ /* 0x000fe200000000ff */
[----:B------:R-:W-:Y:S01]  /*4220*/  FMUL R53, R53, R0 ;  /* 0x0000000035357220 */ /* 0x000fe20000400000 */
[----:B------:R-:W-:Y:S01]  /*4230*/  F2FP.F16.F32.PACK_AB R46, RZ, R46 ;  /* 0x0000002eff2e723e */ /* 0x000fe200000000ff */
[-C--:B------:R-:W-:Y:S01]  /*4240*/  FMUL R54, R54, R0.reuse ;  /* 0x0000000036367220 */ /* 0x080fe20000400000 */
[----:B------:R0:W-:Y:S01]  /*4250*/  @P1 STG.E.U16 desc[UR12][R4.64+0x20], R34 ;  /* 0x0000202204001986 */ /* 0x0001e2000c10150c */
[C---:B------:R-:W-:Y:S01]  /*4260*/  ISETP.GT.AND P1, PT, R8.reuse, 0x8, P2 ;  /* 0x000000080800780c */ /* 0x040fe20001724270 */
[----:B------:R-:W-:Y:S01]  /*4270*/  FMUL R0, R55, R0 ;  /* 0x0000000037007220 */ /* 0x000fe20000400000 */
[----:B------:R-:W-:-:S02]  /*4280*/  ISETP.GT.AND P2, PT, R8, 0x8, P3 ;  /* 0x000000080800780c */ /* 0x000fc40001f44270 */
[----:B------:R-:W-:Y:S02]  /*4290*/  ISETP.GT.AND P3, PT, R7, 0x20, PT ;  /* 0x000000200700780c */ /* 0x000fe40003f64270 */
[----:B------:R-:W-:Y:S02]  /*42a0*/  F2FP.F16.F32.PACK_AB R47, RZ, R47 ;  /* 0x0000002fff2f723e */ /* 0x000fe400000000ff */
[----:B------:R-:W-:Y:S02]  /*42b0*/  F2FP.F16.F32.PACK_AB R48, RZ, R48 ;  /* 0x00000030ff30723e */ /* 0x000fe400000000ff */
[----:B------:R-:W-:Y:S01]  /*42c0*/  F2FP.F16.F32.PACK_AB R49, RZ, R49 ;  /* 0x00000031ff31723e */ /* 0x000fe200000000ff */
[----:B0-----:R-:W-:Y:S01]  /*42d0*/  @P0 IMAD.MOV.U32 R4, RZ, RZ, R60 ;  /* 0x000000ffff040224 */ /* 0x001fe200078e003c */
[----:B------:R-:W-:Y:S01]  /*42e0*/  F2FP.F16.F32.PACK_AB R50, RZ, R50 ;  /* 0x00000032ff32723e */ /* 0x000fe200000000ff */
[----:B------:R-:W-:Y:S01]  /*42f0*/  @P0 IMAD.MOV.U32 R5, RZ, RZ, R61 ;  /* 0x000000ffff050224 */ /* 0x000fe200078e003d */
[----:B------:R-:W-:-:S02]  /*4300*/  F2FP.F16.F32.PACK_AB R51, RZ, R51 ;  /* 0x00000033ff33723e */ /* 0x000fc400000000ff */
[----:B------:R-:W-:Y:S02]  /*4310*/  F2FP.F16.F32.PACK_AB R52, RZ, R52 ;  /* 0x00000034ff34723e */ /* 0x000fe400000000ff */
[----:B------:R0:W-:Y:S01]  /*4320*/  @P0 STG.E.U16 desc[UR12][R4.64+0x22], R35 ;  /* 0x0000222304000986 */ /* 0x0001e2000c10150c */
[----:B------:R-:W-:Y:S02]  /*4330*/  ISETP.GT.AND P0, PT, R7, 0x21, PT ;  /* 0x000000210700780c */ /* 0x000fe40003f04270 */
[----:B------:R-:W-:Y:S01]  /*4340*/  F2FP.F16.F32.PACK_AB R53, RZ, R53 ;  /* 0x00000035ff35723e */ /* 0x000fe200000000ff */
[----:B------:R-:W-:Y:S01]  /*4350*/  @P4 STG.E.U16 desc[UR12][R2.64+0x30], R36 ;  /* 0x0000302402004986 */ /* 0x000fe2000c10150c */
[C---:B------:R-:W-:Y:S02]  /*4360*/  ISETP.GT.AND P4, PT, R8.reuse, RZ, P3 ;  /* 0x000000ff0800720c */ /* 0x040fe40001f84270 */
[----:B------:R-:W-:Y:S01]  /*4370*/  F2FP.F16.F32.PACK_AB R54, RZ, R54 ;  /* 0x00000036ff36723e */ /* 0x000fe200000000ff */
[----:B------:R-:W-:Y:S01]  /*4380*/  @P5 STG.E.U16 desc[UR12][R2.64+0x32], R37 ;  /* 0x0000322502005986 */ /* 0x000fe2000c10150c */
[----:B------:R-:W-:-:S02]  /*4390*/  ISETP.GT.AND P5, PT, R8, RZ, P0 ;  /* 0x000000ff0800720c */ /* 0x000fc400007a4270 */
[----:B------:R-:W-:Y:S01]  /*43a0*/  ISETP.GT.AND P0, PT, R8, 0x8, P0 ;  /* 0x000000080800780c */ /* 0x000fe20000704270 */
[----:B0-----:R-:W-:Y:S02]  /*43b0*/  @P1 IMAD.MOV.U32 R4, RZ, RZ, R60 ;  /* 0x000000ffff041224 */ /* 0x001fe400078e003c */
[----:B------:R-:W-:-:S05]  /*43c0*/  @P1 IMAD.MOV.U32 R5, RZ, RZ, R61 ;  /* 0x000000ffff051224 */ /* 0x000fca00078e003d */
[----:B------:R0:W-:Y:S01]  /*43d0*/  @P1 STG.E.U16 desc[UR12][R4.64+0x30], R38 ;  /* 0x0000302604001986 */ /* 0x0001e2000c10150c */
[----:B------:R-:W-:Y:S02]  /*43e0*/  ISETP.GT.AND P1, PT, R8, 0x8, P3 ;  /* 0x000000080800780c */ /* 0x000fe40001f24270 */
[----:B------:R-:W-:Y:S01]  /*43f0*/  ISETP.GT.AND P3, PT, R7, 0x30, PT ;  /* 0x000000300700780c */ /* 0x000fe20003f64270 */
[----:B0-----:R-:W-:Y:S02]  /*4400*/  @P2 IMAD.MOV.U32 R4, RZ, RZ, R60 ;  /* 0x000000ffff042224 */ /* 0x001fe400078e003c */
[----:B------:R-:W-:-:S05]  /*4410*/  @P2 IMAD.MOV.U32 R5, RZ, RZ, R61 ;  /* 0x000000ffff052224 */ /* 0x000fca00078e003d */
[----:B------:R0:W-:Y:S04]  /*4420*/  @P2 STG.E.U16 desc[UR12][R4.64+0x32], R39 ;  /* 0x0000322704002986 */ /* 0x0001e8000c10150c */
[----:B------:R-:W-:Y:S01]  /*4430*/  @P4 STG.E.U16 desc[UR12][R2.64+0x40], R40 ;  /* 0x0000402802004986 */ /* 0x000fe2000c10150c */
[----:B------:R-:W-:-:S03]  /*4440*/  ISETP.GT.AND P4, PT, R7, 0x28, PT ;  /* 0x000000280700780c */ /* 0x000fc60003f84270 */
[----:B------:R-:W-:Y:S01]  /*4450*/  @P5 STG.E.U16 desc[UR12][R2.64+0x42], R41 ;  /* 0x0000422902005986 */ /* 0x000fe2000c10150c */
[----:B------:R-:W-:Y:S02]  /*4460*/  ISETP.GT.AND P5, PT, R7, 0x29, PT ;  /* 0x000000290700780c */ /* 0x000fe40003fa4270 */
[C---:B------:R-:W-:Y:S01]  /*4470*/  ISETP.GT.AND P2, PT, R8.reuse, RZ, P4 ;  /* 0x000000ff0800720c */ /* 0x040fe20002744270 */
[----:B0-----:R-:W-:Y:S01]  /*4480*/  @P1 IMAD.MOV.U32 R4, RZ, RZ, R60 ;  /* 0x000000ffff041224 */ /* 0x001fe200078e003c */
[C---:B------:R-:W-:Y:S01]  /*4490*/  ISETP.GT.AND P6, PT, R8.reuse, RZ, P5 ;  /* 0x000000ff0800720c */ /* 0x040fe20002fc4270 */
[----:B------:R-:W-:Y:S01]  /*44a0*/  @P1 IMAD.MOV.U32 R5, RZ, RZ, R61 ;  /* 0x000000ffff051224 */ /* 0x000fe200078e003d */
[----:B------:R-:W-:-:S04]  /*44b0*/  ISETP.GT.AND P4, PT, R8, 0x8, P4 ;  /* 0x000000080800780c */ /* 0x000fc80002784270 */
[----:B------:R0:W-:Y:S01]  /*44c0*/  @P1 STG.E.U16 desc[UR12][R4.64+0x40], R42 ;  /* 0x0000402a04001986 */ /* 0x0001e2000c10150c */
[----:B------:R-:W-:Y:S01]  /*44d0*/  ISETP.GT.AND P1, PT, R7, 0x38, PT ;  /* 0x000000380700780c */ /* 0x000fe20003f24270 */
[----:B0-----:R-:W-:Y:S02]  /*44e0*/  @P0 IMAD.MOV.U32 R4, RZ, RZ, R60 ;  /* 0x000000ffff040224 */ /* 0x001fe400078e003c */
[----:B------:R-:W-:-:S05]  /*44f0*/  @P0 IMAD.MOV.U32 R5, RZ, RZ, R61 ;  /* 0x000000ffff050224 */ /* 0x000fca00078e003d */
[----:B------:R0:W-:Y:S01]  /*4500*/  @P0 STG.E.U16 desc[UR12][R4.64+0x42], R43 ;  /* 0x0000422b04000986 */ /* 0x0001e2000c10150c */
[----:B------:R-:W-:-:S03]  /*4510*/  ISETP.GT.AND P0, PT, R7, 0x39, PT ;  /* 0x000000390700780c */ /* 0x000fc60003f04270 */
[----:B------:R-:W-:Y:S01]  /*4520*/  @P2 STG.E.U16 desc[UR12][R2.64+0x50], R44 ;  /* 0x0000502c02002986 */ /* 0x000fe2000c10150c */
[----:B------:R-:W-:-:S03]  /*4530*/  ISETP.GT.AND P2, PT, R7, 0x31, PT ;  /* 0x000000310700780c */ /* 0x000fc60003f44270 */
[----:B------:R-:W-:Y:S01]  /*4540*/  @P6 STG.E.U16 desc[UR12][R2.64+0x52], R45 ;  /* 0x0000522d02006986 */ /* 0x000fe2000c10150c */
[C---:B------:R-:W-:Y:S02]  /*4550*/  ISETP.GT.AND P6, PT, R8.reuse, 0x8, P5 ;  /* 0x000000080800780c */ /* 0x040fe40002fc4270 */
[C---:B------:R-:W-:Y:S01]  /*4560*/  ISETP.GT.AND P5, PT, R8.reuse, RZ, P3 ;  /* 0x000000ff0800720c */ /* 0x040fe20001fa4270 */
[----:B0-----:R-:W-:Y:S01]  /*4570*/  @P4 IMAD.MOV.U32 R4, RZ, RZ, R60 ;  /* 0x000000ffff044224 */ /* 0x001fe200078e003c */
[----:B------:R-:W-:Y:S01]  /*4580*/  ISETP.GT.AND P3, PT, R8, 0x8, P3 ;  /* 0x000000080800780c */ /* 0x000fe20001f64270 */
[----:B------:R-:W-:-:S05]  /*4590*/  @P4 IMAD.MOV.U32 R5, RZ, RZ, R61 ;  /* 0x000000ffff054224 */ /* 0x000fca00078e003d */
[----:B------:R0:W-:Y:S01]  /*45a0*/  @P4 STG.E.U16 desc[UR12][R4.64+0x50], R46 ;  /* 0x0000502e04004986 */ /* 0x0001e2000c10150c */
[C---:B------:R-:W-:Y:S02]  /*45b0*/  ISETP.GT.AND P4, PT, R8.reuse, RZ, P2 ;  /* 0x000000ff0800720c */ /* 0x040fe40001784270 */
[----:B------:R-:W-:Y:S01]  /*45c0*/  ISETP.GT.AND P2, PT, R8, 0x8, P2 ;  /* 0x000000080800780c */ /* 0x000fe20001744270 */
[----:B0-----:R-:W-:Y:S02]  /*45d0*/  @P6 IMAD.MOV.U32 R4, RZ, RZ, R60 ;  /* 0x000000ffff046224 */ /* 0x001fe400078e003c */
[----:B------:R-:W-:-:S05]  /*45e0*/  @P6 IMAD.MOV.U32 R5, RZ, RZ, R61 ;  /* 0x000000ffff056224 */ /* 0x000fca00078e003d */
[----:B------:R0:W-:Y:S01]  /*45f0*/  @P6 STG.E.U16 desc[UR12][R4.64+0x52], R47 ;  /* 0x0000522f04006986 */ /* 0x0001e2000c10150c */
[C---:B------:R-:W-:Y:S02]  /*4600*/  ISETP.GT.AND P6, PT, R8.reuse, RZ, P0 ;  /* 0x000000ff0800720c */ /* 0x040fe400007c4270 */
[C---:B------:R-:W-:Y:S01]  /*4610*/  ISETP.GT.AND P0, PT, R8.reuse, 0x8, P0 ;  /* 0x000000080800780c */ /* 0x040fe20000704270 */
[----:B------:R-:W-:Y:S01]  /*4620*/  @P5 STG.E.U16 desc[UR12][R2.64+0x60], R48 ;  /* 0x0000603002005986 */ /* 0x000fe2000c10150c */
[C---:B------:R-:W-:Y:S02]  /*4630*/  ISETP.GT.AND P5, PT, R8.reuse, RZ, P1 ;  /* 0x000000ff0800720c */ /* 0x040fe40000fa4270 */
[----:B------:R-:W-:Y:S01]  /*4640*/  ISETP.GT.AND P1, PT, R8, 0x8, P1 ;  /* 0x000000080800780c */ /* 0x000fe20000f24270 */
[----:B------:R-:W-:Y:S01]  /*4650*/  @P4 STG.E.U16 desc[UR12][R2.64+0x62], R49 ;  /* 0x0000623102004986 */ /* 0x000fe2000c10150c */
[----:B0-----:R-:W-:Y:S02]  /*4660*/  @P3 IMAD.MOV.U32 R4, RZ, RZ, R60 ;  /* 0x000000ffff043224 */ /* 0x001fe400078e003c */
[----:B------:R-:W-:-:S05]  /*4670*/  @P3 IMAD.MOV.U32 R5, RZ, RZ, R61 ;  /* 0x000000ffff053224 */ /* 0x000fca00078e003d */
[----:B------:R0:W-:Y:S02]  /*4680*/  @P3 STG.E.U16 desc[UR12][R4.64+0x60], R50 ;  /* 0x0000603204003986 */ /* 0x0001e4000c10150c */
[----:B0-----:R-:W-:Y:S02]  /*4690*/  @P2 IMAD.MOV.U32 R4, RZ, RZ, R60 ;  /* 0x000000ffff042224 */ /* 0x001fe400078e003c */
[----:B------:R-:W-:-:S05]  /*46a0*/  @P2 IMAD.MOV.U32 R5, RZ, RZ, R61 ;  /* 0x000000ffff052224 */ /* 0x000fca00078e003d */
[----:B------:R-:W-:Y:S04]  /*46b0*/  @P2 STG.E.U16 desc[UR12][R4.64+0x62], R51 ;  /* 0x0000623304002986 */ /* 0x000fe8000c10150c */
[----:B------:R-:W-:Y:S04]  /*46c0*/  @P5 STG.E.U16 desc[UR12][R2.64+0x70], R52 ;  /* 0x0000703402005986 */ /* 0x000fe8000c10150c */
[----:B------:R0:W-:Y:S02]  /*46d0*/  @P6 STG.E.U16 desc[UR12][R2.64+0x72], R53 ;  /* 0x0000723502006986 */ /* 0x0001e4000c10150c */
[----:B0-----:R-:W-:-:S02]  /*46e0*/  @P1 IMAD.MOV.U32 R2, RZ, RZ, R60 ;  /* 0x000000ffff021224 */ /* 0x001fc400078e003c */
[----:B------:R-:W-:-:S05]  /*46f0*/  @P1 IMAD.MOV.U32 R3, RZ, RZ, R61 ;  /* 0x000000ffff031224 */ /* 0x000fca00078e003d */
[----:B------:R0:W-:Y:S01]  /*4700*/  @P1 STG.E.U16 desc[UR12][R2.64+0x70], R54 ;  /* 0x0000703602001986 */ /* 0x0001e2000c10150c */
[----:B------:R-:W-:Y:S05]  /*4710*/  @!P0 EXIT ;  /* 0x000000000000894d */ /* 0x000fea0003800000 */
[----:B------:R-:W-:-:S05]  /*4720*/  F2FP.F16.F32.PACK_AB R0, RZ, R0 ;  /* 0x00000000ff00723e */ /* 0x000fca00000000ff */
[----:B------:R-:W-:Y:S01]  /*4730*/  STG.E.U16 desc[UR12][R60.64+0x72], R0 ;  /* 0x000072003c007986 */ /* 0x000fe2000c10150c */
[----:B------:R-:W-:Y:S05]  /*4740*/  EXIT ;  /* 0x000000000000794d */ /* 0x000fea0003800000 */
.L_x_14:
[----:B------:R-:W-:-:S13]  /*4750*/  ISETP.NE.AND P0, PT, R13, RZ, PT ;  /* 0x000000ff0d00720c */ /* 0x000fda0003f05270 */
[----:B------:R-:W-:Y:S05]  /*4760*/  @P0 EXIT ;  /* 0x000000000000094d */ /* 0x000fea0003800000 */
[----:B---3-5:R-:W2:Y:S01]  /*4770*/  LDC R2, c[0x0][0x294] ;  /* 0x0000a500ff027b82 */ /* 0x028ea20000000800 */
[----:B------:R-:W-:Y:S01]  /*4780*/  ELECT P0, URZ, PT ;  /* 0x00000000003f782f */ /* 0x000fe20003800000 */
[----:B--2---:R-:W-:-:S05]  /*4790*/  VIADD R0, R2, 0x1f ;  /* 0x0000001f02007836 */ /* 0x004fca0000000000 */
[----:B------:R-:W-:-:S04]  /*47a0*/  SHF.R.S32.HI R7, RZ, 0x1f, R0 ;  /* 0x0000001fff077819 */ /* 0x000fc80000011400 */
[----:B------:R-:W-:-:S04]  /*47b0*/  LEA.HI R7, R7, R0, RZ, 0x5 ;  /* 0x0000000007077211 */ /* 0x000fc800078f28ff */
[----:B------:R-:W-:Y:S01]  /*47c0*/  SHF.R.S32.HI R15, RZ, 0x5, R7 ;  /* 0x00000005ff0f7819 */ /* 0x000fe20000011407 */
[----:B------:R-:W-:Y:S06]  /*47d0*/  @!P0 BRA `(.L_x_89) ;  /* 0x0000000400d48947 */ /* 0x000fec0003800000 */
[----:B------:R-:W-:-:S13]  /*47e0*/  ISETP.GE.AND P0, PT, R2, 0x1, PT ;  /* 0x000000010200780c */ /* 0x000fda0003f06270 */
[----:B------:R-:W-:Y:S05]  /*47f0*/  @!P0 BRA `(.L_x_89) ;  /* 0x0000000400cc8947 */ /* 0x000fea0003800000 */
[----:B------:R-:W0:Y:S01]  /*4800*/  S2R R2, SR_CgaCtaId ;  /* 0x0000000000027919 */ /* 0x000e220000008800 */
[----:B------:R-:W1:Y:S01]  /*4810*/  LDC.64 R12, c[0x0][0x4f8] ;  /* 0x00013e00ff0c7b82 */ /* 0x000e620000000a00 */
[----:B------:R-:W-:Y:S01]  /*4820*/  ULDC.64 UR4, c[0x0][0x4c0] ;  /* 0x0001300000047ab9 */ /* 0x000fe20000000a00 */
[----:B------:R-:W-:Y:S01]  /*4830*/  LOP3.LUT P0, RZ, R8, 0x1f, RZ, 0xc0, !PT ;  /* 0x0000001f08ff7812 */ /* 0x000fe2000780c0ff */
[----:B------:R-:W-:Y:S01]  /*4840*/  IMAD.SHL.U32 R16, R16, 0x40, RZ ;  /* 0x0000004010107824 */ /* 0x000fe200078e00ff */
[----:B------:R-:W-:Y:S01]  /*4850*/  ISETP.NE.AND P2, PT, R11, RZ, PT ;  /* 0x000000ff0b00720c */ /* 0x000fe20003f45270 */
[----:B------:R-:W-:Y:S01]  /*4860*/  IMAD.SHL.U32 R9, R9, 0x40, RZ ;  /* 0x0000004009097824 */ /* 0x000fe200078e00ff */
[----:B------:R-:W-:Y:S01]  /*4870*/  ISETP.NE.OR P0, PT, R11, RZ, !P0 ;  /* 0x000000ff0b00720c */ /* 0x000fe20004705670 */
[----:B------:R-:W-:Y:S01]  /*4880*/  IMAD.MOV.U32 R4, RZ, RZ, R15 ;  /* 0x000000ffff047224 */ /* 0x000fe200078e000f */
[----:B------:R-:W2:Y:S01]  /*4890*/  LDC R0, c[0x0][0x500] ;  /* 0x00014000ff007b82 */ /* 0x000ea20000000800 */
[----:B------:R-:W-:Y:S01]  /*48a0*/  LOP3.LUT R11, R6, 0x2, RZ, 0xfc, !PT ;  /* 0x00000002060b7812 */ /* 0x000fe200078efcff */
[----:B------:R-:W-:-:S02]  /*48b0*/  IMAD.MOV.U32 R17, RZ, RZ, RZ ;  /* 0x000000ffff117224 */ /* 0x000fc400078e00ff */
[----:B-1----:R-:W-:Y:S01]  /*48c0*/  IMAD R12, R5, UR4, R12 ;  /* 0x00000004050c7c24 */ /* 0x002fe2000f8e020c */
[----:B------:R-:W-:Y:S01]  /*48d0*/  ULDC UR4, c[0x0][0x4c8] ;  /* 0x0001320000047ab9 */ /* 0x000fe20000000800 */
[----:B------:R-:W-:Y:S02]  /*48e0*/  IMAD R13, R22, UR5, R13 ;  /* 0x00000005160d7c24 */ /* 0x000fe4000f8e020d */
[----:B------:R-:W-:Y:S02]  /*48f0*/  IMAD.MOV.U32 R5, RZ, RZ, RZ ;  /* 0x000000ffff057224 */ /* 0x000fe400078e00ff */
[----:B--2---:R-:W-:Y:S02]  /*4900*/  IMAD R10, R3, UR4, R0 ;  /* 0x00000004030a7c24 */ /* 0x004fe4000f8e0200 */
[----:B0-----:R-:W-:Y:S02]  /*4910*/  IMAD.SHL.U32 R0, R2, 0x400, RZ ;  /* 0x0000040002007824 */ /* 0x001fe400078e00ff */
[----:B------:R-:W-:-:S02]  /*4920*/  IMAD.MOV.U32 R3, RZ, RZ, 0x1 ;  /* 0x00000001ff037424 */ /* 0x000fc400078e00ff */
[----:B------:R-:W-:Y:S01]  /*4930*/  IMAD.SHL.U32 R2, R2, 0x10, RZ ;  /* 0x0000001002027824 */ /* 0x000fe200078e00ff */
[----:B------:R-:W-:-:S07]  /*4940*/  LOP3.LUT R0, R0, 0x400, RZ, 0xc0, !PT ;  /* 0x0000040000007812 */ /* 0x000fce00078ec0ff */
.L_x_93:
[----:B------:R-:W0:Y:S01]  /*4950*/  S2R R8, SR_CgaCtaId ;  /* 0x0000000000087919 */ /* 0x000e220000008800 */
[----:B------:R-:W-:-:S04]  /*4960*/  MOV R7, 0x400 ;  /* 0x0000040000077802 */ /* 0x000fc80000000f00 */
[----:B0-----:R-:W-:Y:S02]  /*4970*/  LEA R14, R8, R7, 0x18 ;  /* 0x00000007080e7211 */ /* 0x001fe400078ec0ff */
[----:B------:R-:W-:-:S03]  /*4980*/  SHF.L.U32 R7, R3, 0x1f, RZ ;  /* 0x0000001f03077819 */ /* 0x000fc600000006ff */
[----:B------:R-:W-:-:S07]  /*4990*/  IMAD R8, R5, 0x8, R14 ;  /* 0x0000000805087824 */ /* 0x000fce00078e020e */
.L_x_90:
[----:B0-----:R0:W1:Y:S02]  /*49a0*/  SYNCS.PHASECHK.TRANS64.TRYWAIT P1, [R8+URZ+0x380e0], R7 ;  /* 0x0380e007080075a7 */ /* 0x001064000802017f */
[----:B-1----:R-:W-:Y:S05]  /*49b0*/  @!P1 NANOSLEEP.SYNCS 0x989680 ;  /* 0x009896800000995d */ /* 0x002fea0003900000 */
[----:B------:R-:W1:Y:S02]  /*49c0*/  @!P1 SYNCS.PHASECHK.TRANS64 P1, [R8+URZ+0x380e0], R7 ;  /* 0x0380e007080095a7 */ /* 0x000e64000802007f */
[----:B-1----:R-:W-:Y:S05]  /*49d0*/  @!P1 BRA `(.L_x_90) ;  /* 0xfffffffc00f09947 */ /* 0x002fea000383ffff */
[----:B0-----:R-:W0:Y:S02]  /*49e0*/  @!P2 LDC R7, c[0x0][0x580] ;  /* 0x00016000ff07ab82 */ /* 0x001e240000000800 */
[----:B0-----:R0:W-:Y:S02]  /*49f0*/  @!P2 SYNCS.ARRIVE.TRANS64 RZ, [R8+URZ+0x38000], R7 ;  /* 0x0380000708ffa9a7 */ /* 0x0011e4000800003f */
[----:B0-----:R-:W-:-:S04]  /*4a00*/  PRMT R7, R11, 0x9910, RZ ;  /* 0x000099100b077816 */ /* 0x001fc800000000ff */
[----:B------:R-:W-:-:S13]  /*4a10*/  ISETP.NE.AND P1, PT, R7, 0x2, PT ;  /* 0x000000020700780c */ /* 0x000fda0003f25270 */
[----:B------:R-:W-:Y:S05]  /*4a20*/  @P1 BRA `(.L_x_91) ;  /* 0x0000000000041947 */ /* 0x000fea0003800000 */
[----:B------:R-:W-:Y:S01]  /*4a30*/  BPT.TRAP 0x1 ;  /* 0x000000040000795c */ /* 0x000fe20000300000 */
.L_x_91:
[----:B------:R-:W-:Y:S05]  /*4a40*/  @P0 BRA `(.L_x_92) ;  /* 0x0000000000040947 */ /* 0x000fea0003800000 */
[----:B------:R-:W-:Y:S01]  /*4a50*/  BPT.TRAP 0x1 ;  /* 0x000000040000795c */ /* 0x000fe20000300000 */
.L_x_92:
[----:B------:R-:W-:Y:S01]  /*4a60*/  R2UR UR7, R17 ;  /* 0x00000000110772ca */ /* 0x000fe200000e0000 */
[----:B------:R-:W-:Y:S01]  /*4a70*/  ULDC UR22, c[0x0][0x490] ;  /* 0x0001240000167ab9 */ /* 0x000fe20000000800 */
[----:B------:R-:W-:Y:S01]  /*4a80*/  R2UR UR32, R2 ;  /* 0x00000000022072ca */ /* 0x000fe200000e0000 */
[----:B------:R-:W-:Y:S01]  /*4a90*/  UISETP.NE.AND UP0, UPT, UR22, 0x1, UPT ;  /* 0x000000011600788c */ /* 0x000fe2000bf05270 */
[----:B------:R-:W-:Y:S01]  /*4aa0*/  IMAD R7, R5, 0x800, R0 ;  /* 0x0000080005077824 */ /* 0x000fe200078e0200 */
[----:B------:R-:W-:Y:S01]  /*4ab0*/  ULDC UR23, c[0x0][0x49c] ;  /* 0x0001270000177ab9 */ /* 0x000fe20000000800 */
[----:B------:R-:W-:Y:S01]  /*4ac0*/  ULDC UR24, c[0x0][0x4a8] ;  /* 0x00012a0000187ab9 */ /* 0x000fe20000000800 */
[----:B------:R-:W-:Y:S01]  /*4ad0*/  UISETP.NE.AND UP1, UPT, UR23, 0x1, UPT ;  /* 0x000000011700788c */ /* 0x000fe2000bf25270 */
[----:B------:R-:W-:Y:S01]  /*4ae0*/  IMAD R7, R7, 0x2, R14 ;  /* 0x0000000207077824 */ /* 0x000fe200078e020e */
[----:B------:R-:W-:Y:S01]  /*4af0*/  R2UR UR14, R8 ;  /* 0x00000000080e72ca */ /* 0x000fe200000e0000 */
[----:B------:R-:W-:Y:S01]  /*4b00*/  IMAD.MOV.U32 R8, RZ, RZ, 0x3 ;  /* 0x00000003ff087424 */ /* 0x000fe200078e00ff */
[C---:B------:R-:W-:Y:S01]  /*4b10*/  R2UR UR10, R5.reuse ;  /* 0x00000000050a72ca */ /* 0x040fe200000e0000 */
[----:B------:R-:W-:Y:S01]  /*4b20*/  ULDC.64 UR30, c[0x0][0x198] ;  /* 0x00006600001e7ab9 */ /* 0x000fe20000000a00 */
[----:B------:R-:W-:Y:S01]  /*4b30*/  USHF.L.U32 UR7, UR7, 0x5, URZ ;  /* 0x0000000507077899 */ /* 0x000fe2000800063f */
[----:B------:R-:W-:Y:S01]  /*4b40*/  R2UR UR19, R16 ;  /* 0x00000000101372ca */ /* 0x000fe200000e0000 */
[----:B------:R-:W-:Y:S01]  /*4b50*/  @UP0 ULDC UR4, c[0x0][0x494] ;  /* 0x0001250000040ab9 */ /* 0x000fe20000000800 */
[----:B------:R-:W-:Y:S01]  /*4b60*/  @UP0 ULDC UR6, c[0x0][0x498] ;  /* 0x0001260000060ab9 */ /* 0x000fe20000000800 */
[----:B------:R-:W-:Y:S01]  /*4b70*/  ULOP3.LUT UR32, UR7, 0x10, UR32, 0xf8, !UPT ;  /* 0x0000001007207892 */ /* 0x000fe2000f8ef820 */
[C---:B------:R-:W-:Y:S01]  /*4b80*/  ISETP.GT.AND P3, PT, R4.reuse, 0x1, PT ;  /* 0x000000010400780c */ /* 0x040fe20003f64270 */
[----:B------:R-:W-:Y:S01]  /*4b90*/  @UP1 ULDC.64 UR8, c[0x0][0x4a0] ;  /* 0x0001280000081ab9 */ /* 0x000fe20000000a00 */
[----:B------:R-:W-:Y:S01]  /*4ba0*/  UIADD3 UR28, UP2, UR30, 0x1f0, URZ ;  /* 0x000001f01e1c7890 */ /* 0x000fe2000ff5e03f */
[----:B------:R-:W-:Y:S01]  /*4bb0*/  VIADD R5, R5, 0x1 ;  /* 0x0000000105057836 */ /* 0x000fe20000000000 */
[----:B------:R-:W-:Y:S01]  /*4bc0*/  UIMAD.WIDE.U32 UR4, UR32, UR4, URZ ;  /* 0x00000004200472a5 */ /* 0x000fe2000f8e003f */
[----:B------:R-:W-:Y:S01]  /*4bd0*/  VIADD R4, R4, 0xffffffff ;  /* 0xffffffff04047836 */ /* 0x000fe20000000000 */
[----:B------:R-:W-:Y:S01]  /*4be0*/  UMOV UR11, UR32 ;  /* 0x00000020000b7c82 */ /* 0x000fe20008000000 */
[----:B------:R-:W-:Y:S01]  /*4bf0*/  UMOV UR16, 0x0 ;  /* 0x0000000000107882 */ /* 0x000fe20000000000 */
[----:B------:R-:W-:Y:S01]  /*4c00*/  @UP0 USHF.R.U32.HI UR11, URZ, UR6, UR5 ;  /* 0x000000063f0b0299 */ /* 0x000fe20008011605 */
[----:B------:R-:W-:Y:S01]  /*4c10*/  R2UR UR6, R7 ;  /* 0x00000000070672ca */ /* 0x000fe200000e0000 */
[----:B------:R-:W-:Y:S01]  /*4c20*/  UISETP.NE.AND UP0, UPT, UR24, 0x1, UPT ;  /* 0x000000011800788c */ /* 0x000fe2000bf05270 */
[----:B------:R-:W-:Y:S01]  /*4c30*/  IMAD.U32 R7, R13, 0x20, R12 ;  /* 0x000000200d077824 */ /* 0x000fe200078e000c */
[----:B------:R-:W-:Y:S01]  /*4c40*/  UIMAD.WIDE.U32 UR4, UR11, UR8, URZ ;  /* 0x000000080b0472a5 */ /* 0x000fe2000f8e003f */
[----:B------:R-:W-:Y:S01]  /*4c50*/  ISETP.NE.AND P1, PT, R5, 0x1c, PT ;  /* 0x0000001c0500780c */ /* 0x000fe20003f25270 */
[----:B------:R-:W-:Y:S01]  /*4c60*/  UIADD3 UR26, -UR11, URZ, URZ ;  /* 0x0000003f0b1a7290 */ /* 0x000fe2000fffe13f */
[----:B------:R-:W-:Y:S01]  /*4c70*/  IMAD.U32 R7, R10, 0x400, R7 ;  /* 0x000004000a077824 */ /* 0x000fe200078e0007 */
[----:B------:R-:W-:Y:S01]  /*4c80*/  UMOV UR15, UR11 ;  /* 0x0000000b000f7c82 */ /* 0x000fe20008000000 */
[----:B------:R-:W-:Y:S01]  /*4c90*/  @UP1 USHF.R.U32.HI UR15, URZ, UR9, UR5 ;  /* 0x000000093f0f1299 */ /* 0x000fe20008011605 */
[----:B------:R-:W-:Y:S01]  /*4ca0*/  VIADD R17, R17, 0x1 ;  /* 0x0000000111117836 */ /* 0x000fe20000000000 */
[----:B------:R-:W-:Y:S01]  /*4cb0*/  R2UR UR4, R14 ;  /* 0x000000000e0472ca */ /* 0x000fe200000e0000 */
[----:B------:R-:W-:Y:S01]  /*4cc0*/  UIADD3 UR18, UP1, UR30, 0xf0, URZ ;  /* 0x000000f01e127890 */ /* 0x000fe2000ff3e03f */
[----:B------:R-:W-:Y:S01]  /*4cd0*/  R2UR UR33, R7 ;  /* 0x00000000072172ca */ /* 0x000fe200000e0000 */
[----:B------:R-:W-:Y:S01]  /*4ce0*/  @UP0 ULDC UR20, c[0x0][0x4ac] ;  /* 0x00012b0000140ab9 */ /* 0x000fe20000000800 */
[----:B------:R-:W-:Y:S01]  /*4cf0*/  PRMT R7, R8, 0x7610, R7 ;  /* 0x0000761008077816 */ /* 0x000fe20000000007 */
[----:B------:R-:W-:Y:S01]  /*4d00*/  UIMAD.WIDE.U32 UR20, UR15, UR20, URZ ;  /* 0x000000140f1472a5 */ /* 0x000fe2000f8e003f */
[----:B------:R-:W-:Y:S01]  /*4d10*/  SEL R8, RZ, 0x1, P1 ;  /* 0x00000001ff087807 */ /* 0x000fe20000800000 */
[----:B------:R-:W-:Y:S01]  /*4d20*/  UIADD3 UR30, UR6, 0x1c000, URZ ;  /* 0x0001c000061e7890 */ /* 0x000fe2000fffe03f */
[----:B------:R-:W-:Y:S01]  /*4d30*/  R2UR UR6, R9 ;  /* 0x00000000090672ca */ /* 0x000fe200000e0000 */
[----:B------:R-:W-:Y:S01]  /*4d40*/  UIADD3 UR5, UR14, 0x38000, URZ ;  /* 0x000380000e057890 */ /* 0x000fe2000fffe03f */
[----:B------:R-:W-:Y:S01]  /*4d50*/  R2UR UR34, R7 ;  /* 0x00000000072272ca */ /* 0x000fe200000e0000 */
[----:B------:R-:W-:Y:S01]  /*4d60*/  @UP0 ULDC UR25, c[0x0][0x4b0] ;  /* 0x00012c0000190ab9 */ /* 0x000fe20000000800 */
[----:B------:R-:W-:Y:S01]  /*4d70*/  UMOV UR14, UR15 ;  /* 0x0000000f000e7c82 */ /* 0x000fe20008000000 */
[----:B------:R-:W-:Y:S01]  /*4d80*/  ULEA UR4, UR10, UR4, 0xc ;  /* 0x000000040a047291 */ /* 0x000fe2000f8e603f */
[----:B------:R-:W-:Y:S01]  /*4d90*/  LOP3.LUT R3, R3, R8, RZ, 0x3c, !PT ;  /* 0x0000000803037212 */ /* 0x000fe200078e3cff */
[----:B------:R-:W-:Y:S01]  /*4da0*/  @UP0 USHF.R.U32.HI UR14, URZ, UR25, UR21 ;  /* 0x000000193f0e0299 */ /* 0x000fe20008011615 */
[----:B------:R-:W-:Y:S01]  /*4db0*/  SEL R5, R5, RZ, P1 ;  /* 0x000000ff05057207 */ /* 0x000fe20000800000 */
[----:B------:R-:W-:Y:S01]  /*4dc0*/  UMOV UR10, UR19 ;  /* 0x00000013000a7c82 */ /* 0x000fe20008000000 */
[----:B------:R-:W-:-:S02]  /*4dd0*/  UIADD3.X UR19, URZ, UR31, URZ, UP1, !UPT ;  /* 0x0000001f3f137290 */ /* 0x000fc40008ffe43f */
[----:B------:R-:W-:Y:S02]  /*4de0*/  UIADD3 UR20, -UR15, URZ, URZ ;  /* 0x0000003f0f147290 */ /* 0x000fe4000fffe13f */
[----:B------:R-:W-:Y:S02]  /*4df0*/  UIADD3 UR25, -UR14, URZ, URZ ;  /* 0x0000003f0e197290 */ /* 0x000fe4000fffe13f */
[----:B------:R-:W-:Y:S02]  /*4e00*/  UIMAD UR21, UR22, UR26, UR32 ;  /* 0x0000001a161572a4 */ /* 0x000fe4000f8e0220 */
[----:B------:R-:W-:Y:S02]  /*4e10*/  UIMAD UR20, UR23, UR20, UR11 ;  /* 0x00000014171472a4 */ /* 0x000fe4000f8e020b */
[----:B------:R-:W-:Y:S01]  /*4e20*/  UIMAD UR11, UR24, UR25, UR15 ;  /* 0x00000019180b72a4 */ /* 0x000fe2000f8e020f */
[----:B------:R-:W-:Y:S01]  /*4e30*/  UMOV UR17, 0x10000000 ;  /* 0x1000000000117882 */ /* 0x000fe20000000000 */
[----:B------:R-:W-:Y:S01]  /*4e40*/  ULDC UR27, c[0x0][0x4cc] ;  /* 0x00013300001b7ab9 */ /* 0x000fe20000000800 */
[----:B------:R-:W-:Y:S01]  /*4e50*/  ULDC UR29, c[0x0][0x4ec] ;  /* 0x00013b00001d7ab9 */ /* 0x000fe20000000800 */
[----:B------:R-:W-:Y:S01]  /*4e60*/  ULDC.64 UR12, c[0x0][0x4d0] ;  /* 0x00013400000c7ab9 */ /* 0x000fe20000000a00 */
[----:B------:R-:W-:Y:S01]  /*4e70*/  ULDC.64 UR8, c[0x0][0x4f0] ;  /* 0x00013c0000087ab9 */ /* 0x000fe20000000a00 */
[----:B------:R-:W-:Y:S01]  /*4e80*/  UIMAD UR21, UR21, UR27, UR29 ;  /* 0x0000001b151572a4 */ /* 0x000fe2000f8e021d */
[----:B------:R0:W-:Y:S01]  /*4e90*/  UTMALDG.2D [UR4], [UR18], desc[UR16] ;  /* 0x00001004120075b4 */ /* 0x0001e20008009000 */
[----:B------:R-:W-:-:S02]  /*4ea0*/  UIMAD UR12, UR20, UR12, UR8 ;  /* 0x0000000c140c72a4 */ /* 0x000fc4000f8e0208 */
[----:B------:R-:W-:Y:S02]  /*4eb0*/  UIMAD UR13, UR11, UR13, UR9 ;  /* 0x0000000d0b0d72a4 */ /* 0x000fe4000f8e0209 */
[----:B------:R-:W-:Y:S01]  /*4ec0*/  UIADD3.X UR29, URZ, UR31, URZ, UP2, !UPT ;  /* 0x0000001f3f1d7290 */ /* 0x000fe200097fe43f */
[----:B------:R-:W-:Y:S01]  /*4ed0*/  UMOV UR9, UR5 ;  /* 0x0000000500097c82 */ /* 0x000fe20008000000 */
[----:B------:R-:W-:Y:S01]  /*4ee0*/  UMOV UR8, UR30 ;  /* 0x0000001e00087c82 */ /* 0x000fe20008000000 */
[----:B------:R-:W-:Y:S01]  /*4ef0*/  UMOV UR11, UR21 ;  /* 0x00000015000b7c82 */ /* 0x000fe20008000000 */
[----:B0-----:R-:W-:-:S09]  /*4f00*/  UPRMT UR4, UR33, 0x5410, UR34 ;  /* 0x0000541021047896 */ /* 0x001fd20008000022 */
[----:B------:R0:W-:Y:S02]  /*4f10*/  UTMALDG.5D.IM2COL.MULTICAST [UR8], [UR28], UR4 ;  /* 0x000000081c0073b4 */ /* 0x0001e40008060804 */
[----:B0-----:R-:W-:Y:S05]  /*4f20*/  @P3 BRA `(.L_x_93) ;  /* 0xfffffff800883947 */ /* 0x001fea000383ffff */
.L_x_89:
[----:B------:R-:W-:Y:S01]  /*4f30*/  ISETP.GE.U32.AND P2, PT, R15, 0x1c, PT ;  /* 0x0000001c0f00780c */ /* 0x000fe20003f46070 */
[----:B------:R-:W-:Y:S05]  /*4f40*/  WARPSYNC.ALL ;  /* 0x0000000000007948 */ /* 0x000fea0003800000 */
[----:B------:R-:W-:-:S07]  /*4f50*/  ELECT P1, URZ, PT ;  /* 0x00000000003f782f */ /* 0x000fce0003820000 */
[----:B------:R-:W-:-:S05]  /*4f60*/  @P2 SHF.R.U32.HI R2, RZ, 0x2, R15 ;  /* 0x00000002ff022819 */ /* 0x000fca000001160f */
[----:B------:R-:W-:-:S05]  /*4f70*/  @P2 IMAD.WIDE.U32 R2, R2, 0x24924925, RZ ;  /* 0x2492492502022825 */ /* 0x000fca00078e00ff */
[----:B------:R-:W-:-:S04]  /*4f80*/  @P2 LOP3.LUT R2, R3, 0x1, RZ, 0xc0, !PT ;  /* 0x0000000103022812 */ /* 0x000fc800078ec0ff */
[----:B------:R-:W-:Y:S01]  /*4f90*/  @P2 ISETP.NE.U32.AND P0, PT, R2, 0x1, PT ;  /* 0x000000010200280c */ /* 0x000fe20003f05070 */
[----:B------:R-:W-:-:S12]  /*4fa0*/  @!P1 EXIT ;  /* 0x000000000000994d */ /* 0x000fd80003800000 */
[----:B------:R-:W-:Y:S01]  /*4fb0*/  LOP3.LUT R6, R6, 0x2, RZ, 0xfc, !PT ;  /* 0x0000000206067812 */ /* 0x000fe200078efcff */
[----:B------:R-:W-:Y:S01]  /*4fc0*/  IMAD.MOV.U32 R4, RZ, RZ, 0x1 ;  /* 0x00000001ff047424 */ /* 0x000fe200078e00ff */
[----:B------:R-:W-:Y:S02]  /*4fd0*/  @P2 ISETP.NE.U32.AND.EX P0, PT, RZ, RZ, PT, P0 ;  /* 0x000000ffff00220c */ /* 0x000fe40003f05100 */
[----:B------:R-:W-:Y:S02]  /*4fe0*/  ISETP.NE.AND P1, PT, R6, 0x3, PT ;  /* 0x000000030600780c */ /* 0x000fe40003f25270 */
[----:B------:R-:W-:-:S11]  /*4ff0*/  @P2 SEL R4, RZ, 0x1, !P0 ;  /* 0x00000001ff042807 */ /* 0x000fd60004000000 */
[----:B------:R-:W-:Y:S05]  /*5000*/  @!P1 BRA `(.L_x_94) ;  /* 0x0000000000049947 */ /* 0x000fea0003800000 */
[----:B------:R-:W-:Y:S01]  /*5010*/  BPT.TRAP 0x1 ;  /* 0x000000040000795c */ /* 0x000fe20000300000 */
.L_x_94:
[----:B------:R-:W0:Y:S01]  /*5020*/  S2R R5, SR_CgaCtaId ;  /* 0x0000000000057919 */ /* 0x000e220000008800 */
[----:B------:R-:W-:Y:S02]  /*5030*/  SHF.R.U32.HI R2, RZ, 0x2, R15 ;  /* 0x00000002ff027819 */ /* 0x000fe4000001160f */
[----:B------:R-:W-:-:S03]  /*5040*/  MOV R0, 0x400 ;  /* 0x0000040000007802 */ /* 0x000fc60000000f00 */
[----:B------:R-:W-:-:S04]  /*5050*/  IMAD.WIDE.U32 R2, R2, 0x24924925, RZ ;  /* 0x2492492502027825 */ /* 0x000fc800078e00ff */
[----:B------:R-:W-:Y:S01]  /*5060*/  IMAD R3, R3, -0x1c, R15 ;  /* 0xffffffe403037824 */ /* 0x000fe200078e020f */
[----:B0-----:R-:W-:Y:S02]  /*5070*/  LEA R0, R5, R0, 0x18 ;  /* 0x0000000005007211 */ /* 0x001fe400078ec0ff */
[----:B------:R-:W-:-:S03]  /*5080*/  SHF.L.U32 R5, R4, 0x1f, RZ ;  /* 0x0000001f04057819 */ /* 0x000fc600000006ff */
[----:B------:R-:W-:-:S04]  /*5090*/  VIADD R0, R0, 0x380e0 ;  /* 0x000380e000007836 */ /* 0x000fc80000000000 */
[----:B------:R-:W-:-:S07]  /*50a0*/  IMAD R2, R3, 0x8, R0 ;  /* 0x0000000803027824 */ /* 0x000fce00078e0200 */
.L_x_95:
[----:B0-----:R0:W1:Y:S02]  /*50b0*/  SYNCS.PHASECHK.TRANS64.TRYWAIT P0, [R2+URZ], R5 ;  /* 0x00000005020075a7 */ /* 0x001064000800017f */
[----:B-1----:R-:W-:Y:S05]  /*50c0*/  @!P0 NANOSLEEP.SYNCS 0x989680 ;  /* 0x009896800000895d */ /* 0x002fea0003900000 */
[----:B------:R-:W1:Y:S02]  /*50d0*/  @!P0 SYNCS.PHASECHK.TRANS64 P0, [R2+URZ], R5 ;  /* 0x00000005020085a7 */ /* 0x000e64000800007f */
[----:B-1----:R-:W-:Y:S05]  /*50e0*/  @!P0 BRA `(.L_x_95) ;  /* 0xfffffffc00f08947 */ /* 0x002fea000383ffff */
[----:B------:R-:W-:-:S05]  /*50f0*/  VIADD R3, R3, 0x1 ;  /* 0x0000000103037836 */ /* 0x000fca0000000000 */
[----:B------:R-:W-:-:S04]  /*5100*/  ISETP.NE.AND P0, PT, R3, 0x1c, PT ;  /* 0x0000001c0300780c */ /* 0x000fc80003f05270 */
[----:B0-----:R-:W-:Y:S02]  /*5110*/  SEL R5, RZ, 0x1, P0 ;  /* 0x00000001ff057807 */ /* 0x001fe40000000000 */
[----:B------:R-:W-:Y:S02]  /*5120*/  SEL R3, R3, RZ, P0 ;  /* 0x000000ff03037207 */ /* 0x000fe40000000000 */
[----:B------:R-:W-:-:S03]  /*5130*/  LOP3.LUT R7, R4, R5, RZ, 0x3c, !PT ;  /* 0x0000000504077212 */ /* 0x000fc600078e3cff */
[----:B------:R-:W-:Y:S01]  /*5140*/  IMAD R2, R3, 0x8, R0 ;  /* 0x0000000803027824 */ /* 0x000fe200078e0200 */
[----:B------:R-:W-:-:S07]  /*5150*/  SHF.L.U32 R5, R7, 0x1f, RZ ;  /* 0x0000001f07057819 */ /* 0x000fce00000006ff */
.L_x_96:
        /* <DEDUP_REMOVED lines=11> */
.L_x_97:
        /* <DEDUP_REMOVED lines=11> */
.L_x_98:
        /* <DEDUP_REMOVED lines=11> */
.L_x_99:
        /* <DEDUP_REMOVED lines=11> */
.L_x_100:
        /* <DEDUP_REMOVED lines=11> */
.L_x_101:
        /* <DEDUP_REMOVED lines=11> */
.L_x_102:
        /* <DEDUP_REMOVED lines=11> */
.L_x_103:
        /* <DEDUP_REMOVED lines=11> */
.L_x_104:
        /* <DEDUP_REMOVED lines=11> */
.L_x_105:
        /* <DEDUP_REMOVED lines=11> */
.L_x_106:
        /* <DEDUP_REMOVED lines=11> */
.L_x_107:
        /* <DEDUP_REMOVED lines=11> */
.L_x_108:
        /* <DEDUP_REMOVED lines=11> */
.L_x_109:
        /* <DEDUP_REMOVED lines=11> */
.L_x_110:
        /* <DEDUP_REMOVED lines=11> */
.L_x_111:
        /* <DEDUP_REMOVED lines=11> */
.L_x_112:
        /* <DEDUP_REMOVED lines=11> */
.L_x_113:
        /* <DEDUP_REMOVED lines=11> */
.L_x_114:
        /* <DEDUP_REMOVED lines=11> */
.L_x_115:
        /* <DEDUP_REMOVED lines=11> */
.L_x_116:
        /* <DEDUP_REMOVED lines=11> */
.L_x_117:
        /* <DEDUP_REMOVED lines=11> */
.L_x_118:
        /* <DEDUP_REMOVED lines=11> */
.L_x_119:
        /* <DEDUP_REMOVED lines=11> */
.L_x_120:
        /* <DEDUP_REMOVED lines=11> */
.L_x_121:
        /* <DEDUP_REMOVED lines=11> */
.L_x_122:
[----:B0-----:R0:W1:Y:S02]  /*6340*/  SYNCS.PHASECHK.TRANS64.TRYWAIT P0, [R3+URZ], R0 ;  /* 0x00000000030075a7 */ /* 0x001064000800017f */
[----:B-1----:R-:W-:Y:S05]  /*6350*/  @!P0 NANOSLEEP.SYNCS 0x989680 ;  /* 0x009896800000895d */ /* 0x002fea0003900000 */
[----:B------:R-:W1:Y:S02]  /*6360*/  @!P0 SYNCS.PHASECHK.TRANS64 P0, [R3+URZ], R0 ;  /* 0x00000000030085a7 */ /* 0x000e64000800007f */
[----:B-1----:R-:W-:Y:S05]  /*6370*/  @P0 EXIT ;  /* 0x000000000000094d */ /* 0x002fea0003800000 */
[----:B------:R-:W-:Y:S05]  /*6380*/  BRA `(.L_x_122) ;  /* 0xfffffffc00ec7947 */ /* 0x000fea000383ffff */
.L_x_123:
[----:B------:R-:W-:-:S00]  /*6390*/  BRA `(.L_x_123) ;  /* 0xfffffffc00fc7947 */ /* 0x000fc0000383ffff */
[----:B------:R-:W-:-:S00]  /*63a0*/  NOP ;  /* 0x0000000000007918 */ /* 0x000fc00000000000 */
        /* <DEDUP_REMOVED lines=13> */
.L_x_124:


//--------------------- .nv.shared._ZN7cutlass13device_kernelINS_4conv6kernel13ConvUniversalINS1_16ConvProblemShapeILNS1_8OperatorE2ELi3EEENS1_10collective14CollectiveConvINS1_46MainloopSm90TmaGmmaWarpSpecializedImplicitGemmILS5_2ELi28ELi3EN4cute5tupleIJNSA_1CILi2EEENSC_ILi1EEESE_EEENS1_36KernelImplicitTmaWarpSpecializedSm90ELi1EEENSB_IJNSC_ILi64EEENSB_IJSI_EEENSB_IJNSC_ILi32EEEEEEEEENS_6half_tESN_NSA_8TiledMMAINSA_8MMA_AtomIJNSA_4SM904GMMA25MMA_64x64x16_F32F16F16_SSILNSR_5MajorE1ELST_1ELNSR_7ScaleInE1ELSU_1EEEEEENSA_6LayoutINSB_IJSE_SE_SE_EEENSB_IJNSC_ILi0EEESZ_SZ_EEEEENSB_IJNSA_10UnderscoreES12_S12_EEEEENS7_6detail26Sm90ImplicitGemmTileTraitsINSA_13SM90_TMA_LOADENSA_14ComposedLayoutINSA_7SwizzleILi3ELi4ELi3EEENSA_18smem_ptr_flag_bitsILi16EEENSX_INSB_IJNSB_IJSI_SE_EEENSB_IJNSC_ILi8EEENSC_ILi4EEEEEENSB_IJSE_NSC_ILi28EEEEEEEEENSB_IJNSB_IJSE_SZ_EEENSB_IJSI_NSC_ILi512EEEEEENSB_IJSZ_NSC_ILi2048EEEEEEEEEEEEEvEENS16_INSA_30SM90_TMA_LOAD_IM2COL_MULTICASTES1R_vEEEENS_8epilogue10collective6detail29Sm90TmaWarpSpecializedAdapterINS1X_15DefaultEpilogueISN_NSB_IJlNSB_IJSE_lllEEESZ_EEES22_NS1W_6thread17LinearCombinationISN_Li1EffLNS23_9ScaleType4KindE0ELNS_15FloatRoundStyleE2ESN_EENS_4gemm15EpilogueDefaultEEEEEvvEEEEvNT_6ParamsE --------------------------
	.section	.nv.shared._ZN7cutlass13device_kernelINS_4conv6kernel13ConvUniversalINS1_16ConvProblemShapeILNS1_8OperatorE2ELi3EEENS1_10collective14CollectiveConvINS1_46MainloopSm90TmaGmmaWarpSpecializedImplicitGemmILS5_2ELi28ELi3EN4cute5tupleIJNSA_1CILi2EEENSC_ILi1EEESE_EEENS1_36KernelImplicitTmaWarpSpecializedSm90ELi1EEENSB_IJNSC_ILi64EEENSB_IJSI_EEENSB_IJNSC_ILi32EEEEEEEEENS_6half_tESN_NSA_8TiledMMAINSA_8MMA_AtomIJNSA_4SM904GMMA25MMA_64x64x16_F32F16F16_SSILNSR_5MajorE1ELST_1ELNSR_7ScaleInE1ELSU_1EEEEEENSA_6LayoutINSB_IJSE_SE_SE_EEENSB_IJNSC_ILi0EEESZ_SZ_EEEEENSB_IJNSA_10UnderscoreES12_S12_EEEEENS7_6detail26Sm90ImplicitGemmTileTraitsINSA_13SM90_TMA_LOADENSA_14ComposedLayoutINSA_7SwizzleILi3ELi4ELi3EEENSA_18smem_ptr_flag_bitsILi16EEENSX_INSB_IJNSB_IJSI_SE_EEENSB_IJNSC_ILi8EEENSC_ILi4EEEEEENSB_IJSE_NSC_ILi28EEEEEEEEENSB_IJNSB_IJSE_SZ_EEENSB_IJSI_NSC_ILi512EEEEEENSB_IJSZ_NSC_ILi2048EEEEEEEEEEEEEvEENS16_INSA_30SM90_TMA_LOAD_IM2COL_MULTICASTES1R_vEEEENS_8epilogue10collective6detail29Sm90TmaWarpSpecializedAdapterINS1X_15DefaultEpilogueISN_NSB_IJlNSB_IJSE_lllEEESZ_EEES22_NS1W_6thread17LinearCombinationISN_Li1EffLNS23_9ScaleType4KindE0ELNS_15FloatRoundStyleE2ESN_EENS_4gemm15EpilogueDefaultEEEEEvvEEEEvNT_6ParamsE,"aw",@nobits
	.sectionflags	@""
	.align	16
	.zero		1024


//--------------------- .nv.shared.reserved.0     --------------------------
	.section	.nv.shared.reserved.0,"aw",@nobits
	.weak		__nv_reservedSMEM_offset_0_alias
	.size		__nv_reservedSMEM_offset_0_alias, 0, 0
	.other		__nv_reservedSMEM_offset_0_alias,@"STO_CUDA_RESERVED_SHARED STV_DEFAULT"
__nv_reservedSMEM_offset_0_alias:
	.zero		0


//--------------------- .nv.global                --------------------------
	.section	.nv.global,"aw",@nobits
.nv.global:
	.type		_ZN39_INTERNAL_855189fa_4_k_cu_f775e0bd_29164cute1_E,@object
	.size		_ZN39_INTERNAL_855189fa_4_k_cu_f775e0bd_29164cute1_E,(_ZN39_INTERNAL_855189fa_4_k_cu_f775e0bd_29164cuda3std3__45__cpo6cbeginE - _ZN39_INTERNAL_855189fa_4_k_cu_f775e0bd_29164cute1_E)
_ZN39_INTERNAL_855189fa_4_k_cu_f775e0bd_29164cute1_E:
	.zero		1
	.type		_ZN39_INTERNAL_855189fa_4_k_cu_f775e0bd_29164cuda3std3__45__cpo6cbeginE,@object
	.size		_ZN39_INTERNAL_855189fa_4_k_cu_f775e0bd_29164cuda3std3__45__cpo6cbeginE,(_ZN39_INTERNAL_855189fa_4_k_cu_f775e0bd_29164cuda3std3__48in_placeE - _ZN39_INTERNAL_855189fa_4_k_cu_f775e0bd_29164cuda3std3__45__cpo6cbeginE)
_ZN39_INTERNAL_855189fa_4_k_cu_f775e0bd_29164cuda3std3__45__cpo6cbeginE:
	.zero		1
	.type		_ZN39_INTERNAL_855189fa_4_k_cu_f775e0bd_29164cuda3std3__48in_placeE,@object
	.size		_ZN39_INTERNAL_855189fa_4_k_cu_f775e0bd_29164cuda3std3__48in_placeE,(_ZN39_INTERNAL_855189fa_4_k_cu_f775e0bd_29164cuda3std6ranges3__45__cpo9iter_moveE - _ZN39_INTERNAL_855189fa_4_k_cu_f775e0bd_29164cuda3std3__48in_placeE)
_ZN39_INTERNAL_855189fa_4_k_cu_f775e0bd_29164cuda3std3__48in_placeE:
	.zero		1
	.type		_ZN39_INTERNAL_855189fa_4_k_cu_f775e0bd_29164cuda3std6ranges3__45__cpo9iter_moveE,@object
	.size		_ZN39_INTERNAL_855189fa_4_k_cu_f775e0bd_29164cuda3std6ranges3__45__cpo9iter_moveE,(_ZN39_INTERNAL_855189fa_4_k_cu_f775e0bd_29164cuda3std3__45__cpo5beginE - _ZN39_INTERNAL_855189fa_4_k_cu_f775e0bd_29164cuda3std6ranges3__45__cpo9iter_moveE)
_ZN39_INTERNAL_855189fa_4_k_cu_f775e0bd_29164cuda3std6ranges3__45__cpo9iter_moveE:
	.zero		1
	.type		_ZN39_INTERNAL_855189fa_4_k_cu_f775e0bd_29164cuda3std3__45__cpo5beginE,@object
	.size		_ZN39_INTERNAL_855189fa_4_k_cu_f775e0bd_29164cuda3std3__45__cpo5beginE,(_ZN39_INTERNAL_855189fa_4_k_cu_f775e0bd_29164cuda3std3__441_GLOBAL__N__855189fa_4_k_cu_f775e0bd_29166ignoreE - _ZN39_INTERNAL_855189fa_4_k_cu_f775e0bd_29164cuda3std3__45__cpo5beginE)
_ZN39_INTERNAL_855189fa_4_k_cu_f775e0bd_29164cuda3std3__45__cpo5beginE:
	.zero		1
	.type		_ZN39_INTERNAL_855189fa_4_k_cu_f775e0bd_29164cuda3std3__441_GLOBAL__N__855189fa_4_k_cu_f775e0bd_29166ignoreE,@object
	.size		_ZN39_INTERNAL_855189fa_4_k_cu_f775e0bd_29164cuda3std3__441_GLOBAL__N__855189fa_4_k_cu_f775e0bd_29166ignoreE,(_ZN39_INTERNAL_855189fa_4_k_cu_f775e0bd_29164cute7productE - _ZN39_INTERNAL_855189fa_4_k_cu_f775e0bd_29164cuda3std3__441_GLOBAL__N__855189fa_4_k_cu_f775e0bd_29166ignoreE)
_ZN39_INTERNAL_855189fa_4_k_cu_f775e0bd_29164cuda3std3__441_GLOBAL__N__855189fa_4_k_cu_f775e0bd_29166ignoreE:
	.zero		1
	.type		_ZN39_INTERNAL_855189fa_4_k_cu_f775e0bd_29164cute7productE,@object
	.size		_ZN39_INTERNAL_855189fa_4_k_cu_f775e0bd_29164cute7productE,(_ZN39_INTERNAL_855189fa_4_k_cu_f775e0bd_29164cuda3std3__45__cpo3endE - _ZN39_INTERNAL_855189fa_4_k_cu_f775e0bd_29164cute7productE)
_ZN39_INTERNAL_855189fa_4_k_cu_f775e0bd_29164cute7productE:
	.zero		1
	.type		_ZN39_INTERNAL_855189fa_4_k_cu_f775e0bd_29164cuda3std3__45__cpo3endE,@object
	.size		_ZN39_INTERNAL_855189fa_4_k_cu_f775e0bd_29164cuda3std3__45__cpo3endE,(_ZN39_INTERNAL_855189fa_4_k_cu_f775e0bd_29164cuda3std3__419piecewise_constructE - _ZN39_INTERNAL_855189fa_4_k_cu_f775e0bd_29164cuda3std3__45__cpo3endE)
_ZN39_INTERNAL_855189fa_4_k_cu_f775e0bd_29164cuda3std3__45__cpo3endE:
	.zero		1
	.type		_ZN39_INTERNAL_855189fa_4_k_cu_f775e0bd_29164cuda3std3__419piecewise_constructE,@object
	.size		_ZN39_INTERNAL_855189fa_4_k_cu_f775e0bd_29164cuda3std3__419piecewise_constructE,(_ZN39_INTERNAL_855189fa_4_k_cu_f775e0bd_29164cuda3std3__45__cpo4cendE - _ZN39_INTERNAL_855189fa_4_k_cu_f775e0bd_29164cuda3std3__419piecewise_constructE)
_ZN39_INTERNAL_855189fa_4_k_cu_f775e0bd_29164cuda3std3__419piecewise_constructE:
	.zero		1
	.type		_ZN39_INTERNAL_855189fa_4_k_cu_f775e0bd_29164cuda3std3__45__cpo4cendE,@object
	.size		_ZN39_INTERNAL_855189fa_4_k_cu_f775e0bd_29164cuda3std3__45__cpo4cendE,(_ZN39_INTERNAL_855189fa_4_k_cu_f775e0bd_29164cuda3std6ranges3__45__cpo4swapE - _ZN39_INTERNAL_855189fa_4_k_cu_f775e0bd_29164cuda3std3__45__cpo4cendE)
_ZN39_INTERNAL_855189fa_4_k_cu_f775e0bd_29164cuda3std3__45__cpo4cendE:
	.zero		1
	.type		_ZN39_INTERNAL_855189fa_4_k_cu_f775e0bd_29164cuda3std6ranges3__45__cpo4swapE,@object
	.size		_ZN39_INTERNAL_855189fa_4_k_cu_f775e0bd_29164cuda3std6ranges3__45__cpo4swapE,(.L_7 - _ZN39_INTERNAL_855189fa_4_k_cu_f775e0bd_29164cuda3std6ranges3__45__cpo4swapE)
_ZN39_INTERNAL_855189fa_4_k_cu_f775e0bd_29164cuda3std6ranges3__45__cpo4swapE:
	.zero		1
.L_7:


//--------------------- .nv.constant0._ZN7cutlass13device_kernelINS_4conv6kernel13ConvUniversalINS1_16ConvProblemShapeILNS1_8OperatorE2ELi3EEENS1_10collective14CollectiveConvINS1_46MainloopSm90TmaGmmaWarpSpecializedImplicitGemmILS5_2ELi28ELi3EN4cute5tupleIJNSA_1CILi2EEENSC_ILi1EEESE_EEENS1_36KernelImplicitTmaWarpSpecializedSm90ELi1EEENSB_IJNSC_ILi64EEENSB_IJSI_EEENSB_IJNSC_ILi32EEEEEEEEENS_6half_tESN_NSA_8TiledMMAINSA_8MMA_AtomIJNSA_4SM904GMMA25MMA_64x64x16_F32F16F16_SSILNSR_5MajorE1ELST_1ELNSR_7ScaleInE1ELSU_1EEEEEENSA_6LayoutINSB_IJSE_SE_SE_EEENSB_IJNSC_ILi0EEESZ_SZ_EEEEENSB_IJNSA_10UnderscoreES12_S12_EEEEENS7_6detail26Sm90ImplicitGemmTileTraitsINSA_13SM90_TMA_LOADENSA_14ComposedLayoutINSA_7SwizzleILi3ELi4ELi3EEENSA_18smem_ptr_flag_bitsILi16EEENSX_INSB_IJNSB_IJSI_SE_EEENSB_IJNSC_ILi8EEENSC_ILi4EEEEEENSB_IJSE_NSC_ILi28EEEEEEEEENSB_IJNSB_IJSE_SZ_EEENSB_IJSI_NSC_ILi512EEEEEENSB_IJSZ_NSC_ILi2048EEEEEEEEEEEEEvEENS16_INSA_30SM90_TMA_LOAD_IM2COL_MULTICASTES1R_vEEEENS_8epilogue10collective6detail29Sm90TmaWarpSpecializedAdapterINS1X_15DefaultEpilogueISN_NSB_IJlNSB_IJSE_lllEEESZ_EEES22_NS1W_6thread17LinearCombinationISN_Li1EffLNS23_9ScaleType4KindE0ELNS_15FloatRoundStyleE2ESN_EENS_4gemm15EpilogueDefaultEEEEEvvEEEEvNT_6ParamsE --------------------------
	.section	.nv.constant0._ZN7cutlass13device_kernelINS_4conv6kernel13ConvUniversalINS1_16ConvProblemShapeILNS1_8OperatorE2ELi3EEENS1_10collective14CollectiveConvINS1_46MainloopSm90TmaGmmaWarpSpecializedImplicitGemmILS5_2ELi28ELi3EN4cute5tupleIJNSA_1CILi2EEENSC_ILi1EEESE_EEENS1_36KernelImplicitTmaWarpSpecializedSm90ELi1EEENSB_IJNSC_ILi64EEENSB_IJSI_EEENSB_IJNSC_ILi32EEEEEEEEENS_6half_tESN_NSA_8TiledMMAINSA_8MMA_AtomIJNSA_4SM904GMMA25MMA_64x64x16_F32F16F16_SSILNSR_5MajorE1ELST_1ELNSR_7ScaleInE1ELSU_1EEEEEENSA_6LayoutINSB_IJSE_SE_SE_EEENSB_IJNSC_ILi0EEESZ_SZ_EEEEENSB_IJNSA_10UnderscoreES12_S12_EEEEENS7_6detail26Sm90ImplicitGemmTileTraitsINSA_13SM90_TMA_LOADENSA_14ComposedLayoutINSA_7SwizzleILi3ELi4ELi3EEENSA_18smem_ptr_flag_bitsILi16EEENSX_INSB_IJNSB_IJSI_SE_EEENSB_IJNSC_ILi8EEENSC_ILi4EEEEEENSB_IJSE_NSC_ILi28EEEEEEEEENSB_IJNSB_IJSE_SZ_EEENSB_IJSI_NSC_ILi512EEEEEENSB_IJSZ_NSC_ILi2048EEEEEEEEEEEEEvEENS16_INSA_30SM90_TMA_LOAD_IM2COL_MULTICASTES1R_vEEEENS_8epilogue10collective6detail29Sm90TmaWarpSpecializedAdapterINS1X_15DefaultEpilogueISN_NSB_IJlNSB_IJSE_lllEEESZ_EEES22_NS1W_6thread17LinearCombinationISN_Li1EffLNS23_9ScaleType4KindE0ELNS_15FloatRoundStyleE2ESN_EENS_4gemm15EpilogueDefaultEEEEEvvEEEEvNT_6ParamsE,"a",@progbits
	.sectionflags	@""
	.align	4
.nv.constant0._ZN7cutlass13device_kernelINS_4conv6kernel13ConvUniversalINS1_16ConvProblemShapeILNS1_8OperatorE2ELi3EEENS1_10collective14CollectiveConvINS1_46MainloopSm90TmaGmmaWarpSpecializedImplicitGemmILS5_2ELi28ELi3EN4cute5tupleIJNSA_1CILi2EEENSC_ILi1EEESE_EEENS1_36KernelImplicitTmaWarpSpecializedSm90ELi1EEENSB_IJNSC_ILi64EEENSB_IJSI_EEENSB_IJNSC_ILi32EEEEEEEEENS_6half_tESN_NSA_8TiledMMAINSA_8MMA_AtomIJNSA_4SM904GMMA25MMA_64x64x16_F32F16F16_SSILNSR_5MajorE1ELST_1ELNSR_7ScaleInE1ELSU_1EEEEEENSA_6LayoutINSB_IJSE_SE_SE_EEENSB_IJNSC_ILi0EEESZ_SZ_EEEEENSB_IJNSA_10UnderscoreES12_S12_EEEEENS7_6detail26Sm90ImplicitGemmTileTraitsINSA_13SM90_TMA_LOADENSA_14ComposedLayoutINSA_7SwizzleILi3ELi4ELi3EEENSA_18smem_ptr_flag_bitsILi16EEENSX_INSB_IJNSB_IJSI_SE_EEENSB_IJNSC_ILi8EEENSC_ILi4EEEEEENSB_IJSE_NSC_ILi28EEEEEEEEENSB_IJNSB_IJSE_SZ_EEENSB_IJSI_NSC_ILi512EEEEEENSB_IJSZ_NSC_ILi2048EEEEEEEEEEEEEvEENS16_INSA_30SM90_TMA_LOAD_IM2COL_MULTICASTES1R_vEEEENS_8epilogue10collective6detail29Sm90TmaWarpSpecializedAdapterINS1X_15DefaultEpilogueISN_NSB_IJlNSB_IJSE_lllEEESZ_EEES22_NS1W_6thread17LinearCombinationISN_Li1EffLNS23_9ScaleType4KindE0ELNS_15FloatRoundStyleE2ESN_EENS_4gemm15EpilogueDefaultEEEEEvvEEEEvNT_6ParamsE:
	.zero		1664


//--------------------- SYMBOLS --------------------------

	.type		.nv.reservedSmem.offset0,@object
	.size		.nv.reservedSmem.offset0,0x4
